//
// Generated by NVIDIA NVVM Compiler
//
// Compiler Build ID: CL-36424714
// Cuda compilation tools, release 13.0, V13.0.88
// Based on NVVM 20.0.0
//

.version 9.0
.target sm_100
.address_size 64

	// .globl	_Z6phase1Piii
// _ZZ6phase1PiiiE5store has been demoted
// _ZZ6phase2PiiiE5store has been demoted
// _ZZ6phase2PiiiE8vertical has been demoted
// _ZZ6phase2PiiiE9herizonal has been demoted
// _ZZ6phase3PiiiE5store has been demoted
// _ZZ6phase3PiiiE8vertical has been demoted
// _ZZ6phase3PiiiE9herizonal has been demoted

.visible .entry _Z6phase1Piii(
	.param .u64 .ptr .align 1 _Z6phase1Piii_param_0,
	.param .u32 _Z6phase1Piii_param_1,
	.param .u32 _Z6phase1Piii_param_2
)
{
	.reg .pred 	%p<2>;
	.reg .b32 	%r<52>;
	.reg .b64 	%rd<5>;
	// demoted variable
	.shared .align 4 .b8 _ZZ6phase1PiiiE5store[16384];
	ld.param.u64 	%rd2, [_Z6phase1Piii_param_0];
	ld.param.u32 	%r9, [_Z6phase1Piii_param_1];
	ld.param.u32 	%r10, [_Z6phase1Piii_param_2];
	cvta.to.global.u64 	%rd3, %rd2;
	mov.u32 	%r11, %tid.x;
	mov.u32 	%r12, %tid.y;
	shl.b32 	%r13, %r12, 2;
	shl.b32 	%r14, %r9, 6;
	add.s32 	%r15, %r14, %r11;
	add.s32 	%r16, %r14, %r13;
	mad.lo.s32 	%r17, %r15, %r10, %r16;
	shl.b32 	%r18, %r11, 8;
	mov.u32 	%r19, _ZZ6phase1PiiiE5store;
	add.s32 	%r50, %r19, %r18;
	mul.wide.s32 	%rd4, %r17, 4;
	add.s64 	%rd1, %rd3, %rd4;
	ld.global.u32 	%r20, [%rd1];
	shl.b32 	%r21, %r12, 4;
	add.s32 	%r2, %r50, %r21;
	st.shared.u32 	[%r2], %r20;
	ld.global.u32 	%r22, [%rd1+4];
	st.shared.u32 	[%r2+4], %r22;
	ld.global.u32 	%r23, [%rd1+8];
	st.shared.u32 	[%r2+8], %r23;
	ld.global.u32 	%r24, [%rd1+12];
	st.shared.u32 	[%r2+12], %r24;
	bar.sync 	0;
	add.s32 	%r3, %r19, %r21;
	mov.b32 	%r51, 8;
$L__BB0_1:
	ld.shared.u32 	%r25, [%r50];
	add.s32 	%r26, %r3, %r51;
	ld.shared.u32 	%r27, [%r26+-8];
	add.s32 	%r28, %r27, %r25;
	ld.shared.u32 	%r29, [%r2];
	min.s32 	%r30, %r28, %r29;
	st.shared.u32 	[%r2], %r30;
	ld.shared.u32 	%r31, [%r50];
	ld.shared.u32 	%r32, [%r26+-4];
	add.s32 	%r33, %r32, %r31;
	ld.shared.u32 	%r34, [%r2+4];
	min.s32 	%r35, %r33, %r34;
	st.shared.u32 	[%r2+4], %r35;
	ld.shared.u32 	%r36, [%r50];
	ld.shared.u32 	%r37, [%r26];
	add.s32 	%r38, %r37, %r36;
	ld.shared.u32 	%r39, [%r2+8];
	min.s32 	%r40, %r38, %r39;
	st.shared.u32 	[%r2+8], %r40;
	ld.shared.u32 	%r41, [%r50];
	ld.shared.u32 	%r42, [%r26+4];
	add.s32 	%r43, %r42, %r41;
	ld.shared.u32 	%r44, [%r2+12];
	min.s32 	%r45, %r43, %r44;
	st.shared.u32 	[%r2+12], %r45;
	bar.sync 	0;
	add.s32 	%r51, %r51, 256;
	add.s32 	%r50, %r50, 4;
	setp.ne.s32 	%p1, %r51, 16392;
	@%p1 bra 	$L__BB0_1;
	ld.shared.u32 	%r46, [%r2];
	st.global.u32 	[%rd1], %r46;
	ld.shared.u32 	%r47, [%r2+4];
	st.global.u32 	[%rd1+4], %r47;
	ld.shared.u32 	%r48, [%r2+8];
	st.global.u32 	[%rd1+8], %r48;
	ld.shared.u32 	%r49, [%r2+12];
	st.global.u32 	[%rd1+12], %r49;
	ret;

}
	// .globl	_Z6phase2Piii
.visible .entry _Z6phase2Piii(
	.param .u64 .ptr .align 1 _Z6phase2Piii_param_0,
	.param .u32 _Z6phase2Piii_param_1,
	.param .u32 _Z6phase2Piii_param_2
)
{
	.reg .pred 	%p<2>;
	.reg .b32 	%r<110>;
	.reg .b64 	%rd<9>;
	// demoted variable
	.shared .align 4 .b8 _ZZ6phase2PiiiE5store[16384];
	// demoted variable
	.shared .align 4 .b8 _ZZ6phase2PiiiE8vertical[16384];
	// demoted variable
	.shared .align 4 .b8 _ZZ6phase2PiiiE9herizonal[16384];
	ld.param.u64 	%rd3, [_Z6phase2Piii_param_0];
	ld.param.u32 	%r40, [_Z6phase2Piii_param_1];
	ld.param.u32 	%r41, [_Z6phase2Piii_param_2];
	cvta.to.global.u64 	%rd4, %rd3;
	mov.u32 	%r42, %tid.x;
	mov.u32 	%r43, %ctaid.y;
	mov.u32 	%r44, %tid.y;
	shl.b32 	%r45, %r44, 2;
	shl.b32 	%r46, %r40, 6;
	add.s32 	%r47, %r46, %r42;
	shl.b32 	%r48, %r43, 6;
	add.s32 	%r49, %r48, %r42;
	add.s32 	%r50, %r45, %r48;
	add.s32 	%r51, %r46, %r45;
	mul.lo.s32 	%r52, %r47, %r41;
	add.s32 	%r53, %r52, %r51;
	shl.b32 	%r54, %r42, 8;
	mov.u32 	%r55, _ZZ6phase2PiiiE5store;
	add.s32 	%r100, %r55, %r54;
	mad.lo.s32 	%r56, %r41, %r49, %r51;
	mov.u32 	%r57, _ZZ6phase2PiiiE9herizonal;
	add.s32 	%r99, %r57, %r54;
	add.s32 	%r58, %r52, %r50;
	mov.u32 	%r59, _ZZ6phase2PiiiE8vertical;
	add.s32 	%r60, %r59, %r54;
	mul.wide.s32 	%rd5, %r53, 4;
	add.s64 	%rd6, %rd4, %rd5;
	ld.global.u32 	%r61, [%rd6];
	shl.b32 	%r62, %r44, 4;
	add.s32 	%r63, %r100, %r62;
	st.shared.u32 	[%r63], %r61;
	mul.wide.s32 	%rd7, %r56, 4;
	add.s64 	%rd1, %rd4, %rd7;
	ld.global.u32 	%r64, [%rd1];
	add.s32 	%r3, %r99, %r62;
	st.shared.u32 	[%r3], %r64;
	mul.wide.s32 	%rd8, %r58, 4;
	add.s64 	%rd2, %rd4, %rd8;
	ld.global.u32 	%r65, [%rd2];
	add.s32 	%r4, %r60, %r62;
	st.shared.u32 	[%r4], %r65;
	ld.global.u32 	%r66, [%rd6+4];
	st.shared.u32 	[%r63+4], %r66;
	ld.global.u32 	%r67, [%rd1+4];
	st.shared.u32 	[%r3+4], %r67;
	ld.global.u32 	%r68, [%rd2+4];
	st.shared.u32 	[%r4+4], %r68;
	ld.global.u32 	%r69, [%rd6+8];
	st.shared.u32 	[%r63+8], %r69;
	ld.global.u32 	%r70, [%rd1+8];
	st.shared.u32 	[%r3+8], %r70;
	ld.global.u32 	%r71, [%rd2+8];
	st.shared.u32 	[%r4+8], %r71;
	ld.global.u32 	%r72, [%rd6+12];
	st.shared.u32 	[%r63+12], %r72;
	ld.global.u32 	%r73, [%rd1+12];
	st.shared.u32 	[%r3+12], %r73;
	ld.global.u32 	%r74, [%rd2+12];
	st.shared.u32 	[%r4+12], %r74;
	bar.sync 	0;
	ld.shared.u32 	%r109, [%r4];
	ld.shared.u32 	%r108, [%r3];
	ld.shared.u32 	%r107, [%r4+4];
	ld.shared.u32 	%r106, [%r3+4];
	ld.shared.u32 	%r105, [%r4+8];
	ld.shared.u32 	%r104, [%r3+8];
	ld.shared.u32 	%r103, [%r4+12];
	ld.shared.u32 	%r102, [%r3+12];
	add.s32 	%r13, %r55, %r62;
	add.s32 	%r75, %r62, %r59;
	add.s32 	%r98, %r75, 8;
	mov.b32 	%r101, 8;
$L__BB1_1:
	ld.shared.u32 	%r76, [%r100];
	ld.shared.u32 	%r77, [%r98+-8];
	add.s32 	%r78, %r77, %r76;
	min.s32 	%r109, %r78, %r109;
	st.shared.u32 	[%r4], %r109;
	ld.shared.u32 	%r79, [%r99];
	add.s32 	%r80, %r13, %r101;
	ld.shared.u32 	%r81, [%r80+-8];
	add.s32 	%r82, %r81, %r79;
	min.s32 	%r108, %r82, %r108;
	st.shared.u32 	[%r3], %r108;
	ld.shared.u32 	%r83, [%r98+-4];
	add.s32 	%r84, %r83, %r76;
	min.s32 	%r107, %r84, %r107;
	st.shared.u32 	[%r4+4], %r107;
	ld.shared.u32 	%r85, [%r99];
	ld.shared.u32 	%r86, [%r80+-4];
	add.s32 	%r87, %r86, %r85;
	min.s32 	%r106, %r87, %r106;
	st.shared.u32 	[%r3+4], %r106;
	ld.shared.u32 	%r88, [%r98];
	add.s32 	%r89, %r88, %r76;
	min.s32 	%r105, %r89, %r105;
	st.shared.u32 	[%r4+8], %r105;
	ld.shared.u32 	%r90, [%r99];
	ld.shared.u32 	%r91, [%r80];
	add.s32 	%r92, %r91, %r90;
	min.s32 	%r104, %r92, %r104;
	st.shared.u32 	[%r3+8], %r104;
	ld.shared.u32 	%r93, [%r98+4];
	add.s32 	%r94, %r93, %r76;
	min.s32 	%r103, %r94, %r103;
	st.shared.u32 	[%r4+12], %r103;
	ld.shared.u32 	%r95, [%r99];
	ld.shared.u32 	%r96, [%r80+4];
	add.s32 	%r97, %r96, %r95;
	min.s32 	%r102, %r97, %r102;
	st.shared.u32 	[%r3+12], %r102;
	add.s32 	%r101, %r101, 256;
	add.s32 	%r100, %r100, 4;
	add.s32 	%r99, %r99, 4;
	add.s32 	%r98, %r98, 256;
	setp.ne.s32 	%p1, %r101, 16392;
	@%p1 bra 	$L__BB1_1;
	st.global.u32 	[%rd1], %r108;
	st.global.u32 	[%rd2], %r109;
	st.global.u32 	[%rd1+4], %r106;
	st.global.u32 	[%rd2+4], %r107;
	st.global.u32 	[%rd1+8], %r104;
	st.global.u32 	[%rd2+8], %r105;
	st.global.u32 	[%rd1+12], %r102;
	st.global.u32 	[%rd2+12], %r103;
	ret;

}
	// .globl	_Z6phase3Piii
.visible .entry _Z6phase3Piii(
	.param .u64 .ptr .align 1 _Z6phase3Piii_param_0,
	.param .u32 _Z6phase3Piii_param_1,
	.param .u32 _Z6phase3Piii_param_2
)
{
	.reg .pred 	%p<2>;
	.reg .b32 	%r<79>;
	.reg .b64 	%rd<9>;
	// demoted variable
	.shared .align 4 .b8 _ZZ6phase3PiiiE5store[16384];
	// demoted variable
	.shared .align 4 .b8 _ZZ6phase3PiiiE8vertical[16384];
	// demoted variable
	.shared .align 4 .b8 _ZZ6phase3PiiiE9herizonal[16384];
	ld.param.u64 	%rd2, [_Z6phase3Piii_param_0];
	ld.param.u32 	%r23, [_Z6phase3Piii_param_1];
	ld.param.u32 	%r24, [_Z6phase3Piii_param_2];
	cvta.to.global.u64 	%rd3, %rd2;
	mov.u32 	%r25, %ctaid.x;
	mov.u32 	%r26, %ctaid.y;
	mov.u32 	%r27, %tid.x;
	mov.u32 	%r28, %tid.y;
	shl.b32 	%r29, %r28, 2;
	shl.b32 	%r30, %r25, 6;
	add.s32 	%r31, %r30, %r27;
	shl.b32 	%r32, %r26, 6;
	add.s32 	%r33, %r32, %r29;
	shl.b32 	%r34, %r23, 6;
	add.s32 	%r35, %r34, %r29;
	add.s32 	%r36, %r34, %r27;
	mul.lo.s32 	%r37, %r24, %r31;
	add.s32 	%r38, %r37, %r33;
	shl.b32 	%r39, %r27, 8;
	mov.u32 	%r40, _ZZ6phase3PiiiE5store;
	add.s32 	%r41, %r40, %r39;
	mad.lo.s32 	%r42, %r36, %r24, %r33;
	mov.u32 	%r43, _ZZ6phase3PiiiE8vertical;
	add.s32 	%r44, %r43, %r39;
	add.s32 	%r45, %r35, %r37;
	mov.u32 	%r46, _ZZ6phase3PiiiE9herizonal;
	add.s32 	%r73, %r46, %r39;
	mul.wide.s32 	%rd4, %r38, 4;
	add.s64 	%rd1, %rd3, %rd4;
	ld.global.u32 	%r47, [%rd1];
	shl.b32 	%r48, %r28, 4;
	add.s32 	%r2, %r41, %r48;
	st.shared.u32 	[%r2], %r47;
	mul.wide.s32 	%rd5, %r42, 4;
	add.s64 	%rd6, %rd3, %rd5;
	ld.global.u32 	%r49, [%rd6];
	add.s32 	%r50, %r44, %r48;
	st.shared.u32 	[%r50], %r49;
	mul.wide.s32 	%rd7, %r45, 4;
	add.s64 	%rd8, %rd3, %rd7;
	ld.global.u32 	%r51, [%rd8];
	add.s32 	%r52, %r73, %r48;
	st.shared.u32 	[%r52], %r51;
	ld.global.u32 	%r53, [%rd1+4];
	st.shared.u32 	[%r2+4], %r53;
	ld.global.u32 	%r54, [%rd6+4];
	st.shared.u32 	[%r50+4], %r54;
	ld.global.u32 	%r55, [%rd8+4];
	st.shared.u32 	[%r52+4], %r55;
	ld.global.u32 	%r56, [%rd1+8];
	st.shared.u32 	[%r2+8], %r56;
	ld.global.u32 	%r57, [%rd6+8];
	st.shared.u32 	[%r50+8], %r57;
	ld.global.u32 	%r58, [%rd8+8];
	st.shared.u32 	[%r52+8], %r58;
	ld.global.u32 	%r59, [%rd1+12];
	st.shared.u32 	[%r2+12], %r59;
	ld.global.u32 	%r60, [%rd6+12];
	st.shared.u32 	[%r50+12], %r60;
	ld.global.u32 	%r61, [%rd8+12];
	st.shared.u32 	[%r52+12], %r61;
	bar.sync 	0;
	ld.shared.u32 	%r78, [%r2];
	ld.shared.u32 	%r77, [%r2+4];
	ld.shared.u32 	%r76, [%r2+8];
	ld.shared.u32 	%r75, [%r2+12];
	add.s32 	%r62, %r48, %r43;
	add.s32 	%r72, %r62, 8;
	mov.b32 	%r74, 8;
$L__BB2_1:
	ld.shared.u32 	%r63, [%r73];
	ld.shared.u32 	%r64, [%r72+-8];
	add.s32 	%r65, %r64, %r63;
	min.s32 	%r78, %r65, %r78;
	ld.shared.u32 	%r66, [%r72+-4];
	add.s32 	%r67, %r66, %r63;
	min.s32 	%r77, %r67, %r77;
	ld.shared.u32 	%r68, [%r72];
	add.s32 	%r69, %r68, %r63;
	min.s32 	%r76, %r69, %r76;
	ld.shared.u32 	%r70, [%r72+4];
	add.s32 	%r71, %r70, %r63;
	min.s32 	%r75, %r71, %r75;
	add.s32 	%r74, %r74, 256;
	add.s32 	%r73, %r73, 4;
	add.s32 	%r72, %r72, 256;
	setp.ne.s32 	%p1, %r74, 16392;
	@%p1 bra 	$L__BB2_1;
	st.shared.u32 	[%r2], %r78;
	st.shared.u32 	[%r2+4], %r77;
	st.shared.u32 	[%r2+8], %r76;
	st.shared.u32 	[%r2+12], %r75;
	st.global.u32 	[%rd1], %r78;
	st.global.u32 	[%rd1+4], %r77;
	st.global.u32 	[%rd1+8], %r76;
	st.global.u32 	[%rd1+12], %r75;
	ret;

}


// ===== COMPILED SASS (sm_100) =====

	.target	sm_100

	.elftype	@"ET_EXEC"


//--------------------- .note.nv.tkinfo           --------------------------
	.section	.note.nv.tkinfo,"",@"SHT_NOTE"
	.sectionflags	@"SHF_NOTE_NV_TKINFO"
	.tkinfo
        /*0018*/ 	.word	0x00000002
        /*0030*/ 	.string	""
        /*0030*/ 	.string	"ptxas"
        /*0030*/ 	.string	"Cuda compilation tools, release 13.0, V13.0.88"
        /*0030*/ 	.string	"Build cuda_13.0.r13.0/compiler.36424714_0"
        /*0030*/ 	.string	"-arch sm_100 -m 64 "



//--------------------- .note.nv.cuinfo           --------------------------
	.section	.note.nv.cuinfo,"",@"SHT_NOTE"
	.sectionflags	@"SHF_NOTE_NV_CUINFO"
        /*0018*/ 	.short	0x0002
        /*001a*/ 	.short	0x0064
        /*001c*/ 	.short	0x0082
	.zero		2


//--------------------- .nv.info                  --------------------------
	.section	.nv.info,"",@"SHT_CUDA_INFO"
	.align	4


	//----- nvinfo : EIATTR_REGCOUNT
	.align		4
        /*0000*/ 	.byte	0x04, 0x2f
        /*0002*/ 	.short	(.L_1 - .L_0)
	.align		4
.L_0:
        /*0004*/ 	.word	index@(_Z6phase1Piii)
        /*0008*/ 	.word	0x00000010


	//----- nvinfo : EIATTR_FRAME_SIZE
	.align		4
.L_1:
        /*000c*/ 	.byte	0x04, 0x11
        /*000e*/ 	.short	(.L_3 - .L_2)
	.align		4
.L_2:
        /*0010*/ 	.word	index@(_Z6phase1Piii)
        /*0014*/ 	.word	0x00000000


	//----- nvinfo : EIATTR_REGCOUNT
	.align		4
.L_3:
        /*0018*/ 	.byte	0x04, 0x2f
        /*001a*/ 	.short	(.L_5 - .L_4)
	.align		4
.L_4:
        /*001c*/ 	.word	index@(_Z6phase2Piii)
        /*0020*/ 	.word	0x0000001e


	//----- nvinfo : EIATTR_FRAME_SIZE
	.align		4
.L_5:
        /*0024*/ 	.byte	0x04, 0x11
        /*0026*/ 	.short	(.L_7 - .L_6)
	.align		4
.L_6:
        /*0028*/ 	.word	index@(_Z6phase2Piii)
        /*002c*/ 	.word	0x00000000


	//----- nvinfo : EIATTR_REGCOUNT
	.align		4
.L_7:
        /*0030*/ 	.byte	0x04, 0x2f
        /*0032*/ 	.short	(.L_9 - .L_8)
	.align		4
.L_8:
        /*0034*/ 	.word	index@(_Z6phase3Piii)
        /*0038*/ 	.word	0x00000020


	//----- nvinfo : EIATTR_FRAME_SIZE
	.align		4
.L_9:
        /*003c*/ 	.byte	0x04, 0x11
        /*003e*/ 	.short	(.L_11 - .L_10)
	.align		4
.L_10:
        /*0040*/ 	.word	index@(_Z6phase3Piii)
        /*0044*/ 	.word	0x00000000


	//----- nvinfo : EIATTR_MIN_STACK_SIZE
	.align		4
.L_11:
        /*0048*/ 	.byte	0x04, 0x12
        /*004a*/ 	.short	(.L_13 - .L_12)
	.align		4
.L_12:
        /*004c*/ 	.word	index@(_Z6phase3Piii)
        /*0050*/ 	.word	0x00000000


	//----- nvinfo : EIATTR_MIN_STACK_SIZE
	.align		4
.L_13:
        /*0054*/ 	.byte	0x04, 0x12
        /*0056*/ 	.short	(.L_15 - .L_14)
	.align		4
.L_14:
        /*0058*/ 	.word	index@(_Z6phase2Piii)
        /*005c*/ 	.word	0x00000000


	//----- nvinfo : EIATTR_MIN_STACK_SIZE
	.align		4
.L_15:
        /*0060*/ 	.byte	0x04, 0x12
        /*0062*/ 	.short	(.L_17 - .L_16)
	.align		4
.L_16:
        /*0064*/ 	.word	index@(_Z6phase1Piii)
        /*0068*/ 	.word	0x00000000
.L_17:


//--------------------- .nv.compat                --------------------------
	.section	.nv.compat,"",@"SHT_CUDA_COMPAT_INFO"
	.align	4
        /*0000*/ 	.byte	0x02, 0x09, 0x00, 0x00, 0x02, 0x02, 0x01, 0x00, 0x02, 0x05, 0x05, 0x00, 0x03, 0x07, 0x01, 0x01
        /*0010*/ 	.byte	0x02, 0x03, 0x00, 0x00, 0x02, 0x06, 0x01, 0x00, 0x04, 0x0b, 0x08, 0x00, 0x09, 0x00, 0x00, 0x00
        /*0020*/ 	.byte	0x00, 0x00, 0x00, 0x00


//--------------------- .nv.info._Z6phase3Piii    --------------------------
	.section	.nv.info._Z6phase3Piii,"",@"SHT_CUDA_INFO"
	.sectionflags	@""
	.align	4


	//----- nvinfo : EIATTR_CUDA_API_VERSION
	.align		4
        /*0000*/ 	.byte	0x04, 0x37
        /*0002*/ 	.short	(.L_19 - .L_18)
.L_18:
        /*0004*/ 	.word	0x00000082


	//----- nvinfo : EIATTR_KPARAM_INFO
	.align		4
.L_19:
        /*0008*/ 	.byte	0x04, 0x17
        /*000a*/ 	.short	(.L_21 - .L_20)
.L_20:
        /*000c*/ 	.word	0x00000000
        /*0010*/ 	.short	0x0002
        /*0012*/ 	.short	0x000c
        /*0014*/ 	.byte	0x00, 0xf0, 0x11, 0x00


	//----- nvinfo : EIATTR_KPARAM_INFO
	.align		4
.L_21:
        /*0018*/ 	.byte	0x04, 0x17
        /*001a*/ 	.short	(.L_23 - .L_22)
.L_22:
        /*001c*/ 	.word	0x00000000
        /*0020*/ 	.short	0x0001
        /*0022*/ 	.short	0x0008
        /*0024*/ 	.byte	0x00, 0xf0, 0x11, 0x00


	//----- nvinfo : EIATTR_KPARAM_INFO
	.align		4
.L_23:
        /*0028*/ 	.byte	0x04, 0x17
        /*002a*/ 	.short	(.L_25 - .L_24)
.L_24:
        /*002c*/ 	.word	0x00000000
        /*0030*/ 	.short	0x0000
        /*0032*/ 	.short	0x0000
        /*0034*/ 	.byte	0x00, 0xf5, 0x21, 0x00


	//----- nvinfo : EIATTR_SPARSE_MMA_MASK
	.align		4
.L_25:
        /*0038*/ 	.byte	0x03, 0x50
        /*003a*/ 	.short	0x0000


	//----- nvinfo : EIATTR_MAXREG_COUNT
	.align		4
        /*003c*/ 	.byte	0x03, 0x1b
        /*003e*/ 	.short	0x00ff


	//----- nvinfo : EIATTR_NUM_BARRIERS
	.align		4
        /*0040*/ 	.byte	0x02, 0x4c
        /*0042*/ 	.byte	0x01
	.zero		1


	//----- nvinfo : EIATTR_MERCURY_ISA_VERSION
	.align		4
        /*0044*/ 	.byte	0x03, 0x5f
        /*0046*/ 	.short	0x0101


	//----- nvinfo : EIATTR_VRC_CTA_INIT_COUNT
	.align		4
        /*0048*/ 	.byte	0x02, 0x4a
	.zero		1
	.zero		1


	//----- nvinfo : EIATTR_EXIT_INSTR_OFFSETS
	.align		4
        /*004c*/ 	.byte	0x04, 0x1c
        /*004e*/ 	.short	(.L_27 - .L_26)


	//   ....[0]....
.L_26:
        /*0050*/ 	.word	0x00000ab0


	//----- nvinfo : EIATTR_CBANK_PARAM_SIZE
	.align		4
.L_27:
        /*0054*/ 	.byte	0x03, 0x19
        /*0056*/ 	.short	0x0010


	//----- nvinfo : EIATTR_PARAM_CBANK
	.align		4
        /*0058*/ 	.byte	0x04, 0x0a
        /*005a*/ 	.short	(.L_29 - .L_28)
	.align		4
.L_28:
        /*005c*/ 	.word	index@(.nv.constant0._Z6phase3Piii)
        /*0060*/ 	.short	0x0380
        /*0062*/ 	.short	0x0010


	//----- nvinfo : EIATTR_SW_WAR
	.align		4
.L_29:
        /*0064*/ 	.byte	0x04, 0x36
        /*0066*/ 	.short	(.L_31 - .L_30)
.L_30:
        /*0068*/ 	.word	0x00000008
.L_31:


//--------------------- .nv.info._Z6phase2Piii    --------------------------
	.section	.nv.info._Z6phase2Piii,"",@"SHT_CUDA_INFO"
	.sectionflags	@""
	.align	4


	//----- nvinfo : EIATTR_CUDA_API_VERSION
	.align		4
        /*0000*/ 	.byte	0x04, 0x37
        /*0002*/ 	.short	(.L_33 - .L_32)
.L_32:
        /*0004*/ 	.word	0x00000082


	//----- nvinfo : EIATTR_KPARAM_INFO
	.align		4
.L_33:
        /*0008*/ 	.byte	0x04, 0x17
        /*000a*/ 	.short	(.L_35 - .L_34)
.L_34:
        /*000c*/ 	.word	0x00000000
        /*0010*/ 	.short	0x0002
        /*0012*/ 	.short	0x000c
        /*0014*/ 	.byte	0x00, 0xf0, 0x11, 0x00


	//----- nvinfo : EIATTR_KPARAM_INFO
	.align		4
.L_35:
        /*0018*/ 	.byte	0x04, 0x17
        /*001a*/ 	.short	(.L_37 - .L_36)
.L_36:
        /*001c*/ 	.word	0x00000000
        /*0020*/ 	.short	0x0001
        /*0022*/ 	.short	0x0008
        /*0024*/ 	.byte	0x00, 0xf0, 0x11, 0x00


	//----- nvinfo : EIATTR_KPARAM_INFO
	.align		4
.L_37:
        /*0028*/ 	.byte	0x04, 0x17
        /*002a*/ 	.short	(.L_39 - .L_38)
.L_38:
        /*002c*/ 	.word	0x00000000
        /*0030*/ 	.short	0x0000
        /*0032*/ 	.short	0x0000
        /*0034*/ 	.byte	0x00, 0xf5, 0x21, 0x00


	//----- nvinfo : EIATTR_SPARSE_MMA_MASK
	.align		4
.L_39:
        /*0038*/ 	.byte	0x03, 0x50
        /*003a*/ 	.short	0x0000


	//----- nvinfo : EIATTR_MAXREG_COUNT
	.align		4
        /*003c*/ 	.byte	0x03, 0x1b
        /*003e*/ 	.short	0x00ff


	//----- nvinfo : EIATTR_NUM_BARRIERS
	.align		4
        /*0040*/ 	.byte	0x02, 0x4c
        /*0042*/ 	.byte	0x01
	.zero		1


	//----- nvinfo : EIATTR_MERCURY_ISA_VERSION
	.align		4
        /*0044*/ 	.byte	0x03, 0x5f
        /*0046*/ 	.short	0x0101


	//----- nvinfo : EIATTR_VRC_CTA_INIT_COUNT
	.align		4
        /*0048*/ 	.byte	0x02, 0x4a
	.zero		1
	.zero		1


	//----- nvinfo : EIATTR_EXIT_INSTR_OFFSETS
	.align		4
        /*004c*/ 	.byte	0x04, 0x1c
        /*004e*/ 	.short	(.L_41 - .L_40)


	//   ....[0]....
.L_40:
        /*0050*/ 	.word	0x00000c10


	//----- nvinfo : EIATTR_CBANK_PARAM_SIZE
	.align		4
.L_41:
        /*0054*/ 	.byte	0x03, 0x19
        /*0056*/ 	.short	0x0010


	//----- nvinfo : EIATTR_PARAM_CBANK
	.align		4
        /*0058*/ 	.byte	0x04, 0x0a
        /*005a*/ 	.short	(.L_43 - .L_42)
	.align		4
.L_42:
        /*005c*/ 	.word	index@(.nv.constant0._Z6phase2Piii)
        /*0060*/ 	.short	0x0380
        /*0062*/ 	.short	0x0010


	//----- nvinfo : EIATTR_SW_WAR
	.align		4
.L_43:
        /*0064*/ 	.byte	0x04, 0x36
        /*0066*/ 	.short	(.L_45 - .L_44)
.L_44:
        /*0068*/ 	.word	0x00000008
.L_45:


//--------------------- .nv.info._Z6phase1Piii    --------------------------
	.section	.nv.info._Z6phase1Piii,"",@"SHT_CUDA_INFO"
	.sectionflags	@""
	.align	4


	//----- nvinfo : EIATTR_CUDA_API_VERSION
	.align		4
        /*0000*/ 	.byte	0x04, 0x37
        /*0002*/ 	.short	(.L_47 - .L_46)
.L_46:
        /*0004*/ 	.word	0x00000082


	//----- nvinfo : EIATTR_KPARAM_INFO
	.align		4
.L_47:
        /*0008*/ 	.byte	0x04, 0x17
        /*000a*/ 	.short	(.L_49 - .L_48)
.L_48:
        /*000c*/ 	.word	0x00000000
        /*0010*/ 	.short	0x0002
        /*0012*/ 	.short	0x000c
        /*0014*/ 	.byte	0x00, 0xf0, 0x11, 0x00


	//----- nvinfo : EIATTR_KPARAM_INFO
	.align		4
.L_49:
        /*0018*/ 	.byte	0x04, 0x17
        /*001a*/ 	.short	(.L_51 - .L_50)
.L_50:
        /*001c*/ 	.word	0x00000000
        /*0020*/ 	.short	0x0001
        /*0022*/ 	.short	0x0008
        /*0024*/ 	.byte	0x00, 0xf0, 0x11, 0x00


	//----- nvinfo : EIATTR_KPARAM_INFO
	.align		4
.L_51:
        /*0028*/ 	.byte	0x04, 0x17
        /*002a*/ 	.short	(.L_53 - .L_52)
.L_52:
        /*002c*/ 	.word	0x00000000
        /*0030*/ 	.short	0x0000
        /*0032*/ 	.short	0x0000
        /*0034*/ 	.byte	0x00, 0xf5, 0x21, 0x00


	//----- nvinfo : EIATTR_SPARSE_MMA_MASK
	.align		4
.L_53:
        /*0038*/ 	.byte	0x03, 0x50
        /*003a*/ 	.short	0x0000


	//----- nvinfo : EIATTR_MAXREG_COUNT
	.align		4
        /*003c*/ 	.byte	0x03, 0x1b
        /*003e*/ 	.short	0x00ff


	//----- nvinfo : EIATTR_NUM_BARRIERS
	.align		4
        /*0040*/ 	.byte	0x02, 0x4c
        /*0042*/ 	.byte	0x01
	.zero		1


	//----- nvinfo : EIATTR_MERCURY_ISA_VERSION
	.align		4
        /*0044*/ 	.byte	0x03, 0x5f
        /*0046*/ 	.short	0x0101


	//----- nvinfo : EIATTR_VRC_CTA_INIT_COUNT
	.align		4
        /*0048*/ 	.byte	0x02, 0x4a
	.zero		1
	.zero		1


	//----- nvinfo : EIATTR_EXIT_INSTR_OFFSETS
	.align		4
        /*004c*/ 	.byte	0x04, 0x1c
        /*004e*/ 	.short	(.L_55 - .L_54)


	//   ....[0]....
.L_54:
        /*0050*/ 	.word	0x00000c90


	//----- nvinfo : EIATTR_CBANK_PARAM_SIZE
	.align		4
.L_55:
        /*0054*/ 	.byte	0x03, 0x19
        /*0056*/ 	.short	0x0010


	//----- nvinfo : EIATTR_PARAM_CBANK
	.align		4
        /*0058*/ 	.byte	0x04, 0x0a
        /*005a*/ 	.short	(.L_57 - .L_56)
	.align		4
.L_56:
        /*005c*/ 	.word	index@(.nv.constant0._Z6phase1Piii)
        /*0060*/ 	.short	0x0380
        /*0062*/ 	.short	0x0010


	//----- nvinfo : EIATTR_SW_WAR
	.align		4
.L_57:
        /*0064*/ 	.byte	0x04, 0x36
        /*0066*/ 	.short	(.L_59 - .L_58)
.L_58:
        /*0068*/ 	.word	0x00000008
.L_59:


//--------------------- .nv.callgraph             --------------------------
	.section	.nv.callgraph,"",@"SHT_CUDA_CALLGRAPH"
	.align	4
	.sectionentsize	8
	.align		4
        /*0000*/ 	.word	0x00000000
	.align		4
        /*0004*/ 	.word	0xffffffff
	.align		4
        /*0008*/ 	.word	0x00000000
	.align		4
        /*000c*/ 	.word	0xfffffffe
	.align		4
        /*0010*/ 	.word	0x00000000
	.align		4
        /*0014*/ 	.word	0xfffffffd
	.align		4
        /*0018*/ 	.word	0x00000000
	.align		4
        /*001c*/ 	.word	0xfffffffc


//--------------------- .text._Z6phase3Piii       --------------------------
	.section	.text._Z6phase3Piii,"ax",@progbits
	.align	128
        .global         _Z6phase3Piii
        .type           _Z6phase3Piii,@function
        .size           _Z6phase3Piii,(.L_x_6 - _Z6phase3Piii)
        .other          _Z6phase3Piii,@"STO_CUDA_ENTRY STV_DEFAULT"
_Z6phase3Piii:
.text._Z6phase3Piii:
[----:B------:R-:W-:Y:S01]  /*0000*/  LDC R1, c[0x0][0x37c] ;  /* 0x0000df00ff017b82 */ /* 0x000fe20000000800 */
[----:B------:R-:W0:Y:S07]  /*0010*/  S2R R0, SR_TID.Y ;  /* 0x0000000000007919 */ /* 0x000e2e0000002200 */
[----:B------:R-:W1:Y:S01]  /*0020*/  LDC.64 R10, c[0x0][0x388] ;  /* 0x0000e200ff0a7b82 */ /* 0x000e620000000a00 */
[----:B------:R-:W2:Y:S01]  /*0030*/  LDCU.64 UR8, c[0x0][0x358] ;  /* 0x00006b00ff0877ac */ /* 0x000ea20008000a00 */
[----:B------:R-:W1:Y:S01]  /*0040*/  S2R R5, SR_TID.X ;  /* 0x0000000000057919 */ /* 0x000e620000002100 */
[----:B------:R-:W3:Y:S05]  /*0050*/  S2R R2, SR_CTAID.X ;  /* 0x0000000000027919 */ /* 0x000eea0000002500 */
[----:B------:R-:W4:Y:S01]  /*0060*/  LDC.64 R6, c[0x0][0x380] ;  /* 0x0000e000ff067b82 */ /* 0x000f220000000a00 */
[----:B------:R-:W5:Y:S01]  /*0070*/  S2R R4, SR_CTAID.Y ;  /* 0x0000000000047919 */ /* 0x000f620000002600 */
[----:B0-----:R-:W-:-:S02]  /*0080*/  IMAD.SHL.U32 R3, R0, 0x4, RZ ;  /* 0x0000000400037824 */ /* 0x001fc400078e00ff */
[--C-:B-1----:R-:W-:Y:S02]  /*0090*/  IMAD R8, R10, 0x40, R5.reuse ;  /* 0x000000400a087824 */ /* 0x102fe400078e0205 */
[----:B---3--:R-:W-:Y:S02]  /*00a0*/  IMAD R2, R2, 0x40, R5 ;  /* 0x0000004002027824 */ /* 0x008fe400078e0205 */
[--C-:B-----5:R-:W-:Y:S02]  /*00b0*/  IMAD R4, R4, 0x40, R3.reuse ;  /* 0x0000004004047824 */ /* 0x120fe400078e0203 */
[----:B------:R-:W-:Y:S02]  /*00c0*/  IMAD R3, R10, 0x40, R3 ;  /* 0x000000400a037824 */ /* 0x000fe400078e0203 */
[-CC-:B------:R-:W-:Y:S02]  /*00d0*/  IMAD R27, R2, R11.reuse, R4.reuse ;  /* 0x0000000b021b7224 */ /* 0x180fe400078e0204 */
[----:B------:R-:W-:-:S02]  /*00e0*/  IMAD R9, R8, R11, R4 ;  /* 0x0000000b08097224 */ /* 0x000fc400078e0204 */
[----:B------:R-:W-:Y:S02]  /*00f0*/  IMAD R11, R2, R11, R3 ;  /* 0x0000000b020b7224 */ /* 0x000fe400078e0203 */
[----:B----4-:R-:W-:-:S04]  /*0100*/  IMAD.WIDE R26, R27, 0x4, R6 ;  /* 0x000000041b1a7825 */ /* 0x010fc800078e0206 */
[--C-:B------:R-:W-:Y:S01]  /*0110*/  IMAD.WIDE R2, R9, 0x4, R6.reuse ;  /* 0x0000000409027825 */ /* 0x100fe200078e0206 */
[----:B--2---:R-:W2:Y:S03]  /*0120*/  LDG.E R13, desc[UR8][R26.64] ;  /* 0x000000081a0d7981 */ /* 0x004ea6000c1e1900 */
[----:B------:R-:W-:Y:S01]  /*0130*/  IMAD.WIDE R6, R11, 0x4, R6 ;  /* 0x000000040b067825 */ /* 0x000fe200078e0206 */
[----:B------:R-:W3:Y:S04]  /*0140*/  LDG.E R4, desc[UR8][R2.64] ;  /* 0x0000000802047981 */ /* 0x000ee8000c1e1900 */
[----:B------:R-:W4:Y:S04]  /*0150*/  LDG.E R8, desc[UR8][R6.64] ;  /* 0x0000000806087981 */ /* 0x000f28000c1e1900 */
[----:B------:R-:W5:Y:S04]  /*0160*/  LDG.E R17, desc[UR8][R26.64+0x4] ;  /* 0x000004081a117981 */ /* 0x000f68000c1e1900 */
[----:B------:R-:W5:Y:S04]  /*0170*/  LDG.E R10, desc[UR8][R2.64+0x4] ;  /* 0x00000408020a7981 */ /* 0x000f68000c1e1900 */
[----:B------:R-:W5:Y:S04]  /*0180*/  LDG.E R16, desc[UR8][R6.64+0x4] ;  /* 0x0000040806107981 */ /* 0x000f68000c1e1900 */
[----:B------:R-:W5:Y:S04]  /*0190*/  LDG.E R19, desc[UR8][R26.64+0x8] ;  /* 0x000008081a137981 */ /* 0x000f68000c1e1900 */
[----:B------:R-:W5:Y:S04]  /*01a0*/  LDG.E R18, desc[UR8][R2.64+0x8] ;  /* 0x0000080802127981 */ /* 0x000f68000c1e1900 */
[----:B------:R-:W5:Y:S04]  /*01b0*/  LDG.E R20, desc[UR8][R6.64+0x8] ;  /* 0x0000080806147981 */ /* 0x000f68000c1e1900 */
[----:B------:R-:W5:Y:S04]  /*01c0*/  LDG.E R21, desc[UR8][R26.64+0xc] ;  /* 0x00000c081a157981 */ /* 0x000f68000c1e1900 */
[----:B------:R0:W5:Y:S04]  /*01d0*/  LDG.E R22, desc[UR8][R2.64+0xc] ;  /* 0x00000c0802167981 */ /* 0x000168000c1e1900 */
[----:B------:R-:W5:Y:S01]  /*01e0*/  LDG.E R24, desc[UR8][R6.64+0xc] ;  /* 0x00000c0806187981 */ /* 0x000f62000c1e1900 */
[----:B------:R-:W1:Y:S01]  /*01f0*/  S2UR UR7, SR_CgaCtaId ;  /* 0x00000000000779c3 */ /* 0x000e620000008800 */
[----:B------:R-:W-:-:S02]  /*0200*/  UMOV UR4, 0x400 ;  /* 0x0000040000047882 */ /* 0x000fc40000000000 */
[----:B------:R-:W-:Y:S02]  /*0210*/  UIADD3 UR5, UPT, UPT, UR4, 0x4000, URZ ;  /* 0x0000400004057890 */ /* 0x000fe4000fffe0ff */
[----:B------:R-:W-:Y:S02]  /*0220*/  UIADD3 UR6, UPT, UPT, UR4, 0x8000, URZ ;  /* 0x0000800004067890 */ /* 0x000fe4000fffe0ff */
[----:B-1----:R-:W-:Y:S02]  /*0230*/  ULEA UR4, UR7, UR4, 0x18 ;  /* 0x0000000407047291 */ /* 0x002fe4000f8ec0ff */
[----:B------:R-:W-:Y:S02]  /*0240*/  ULEA UR5, UR7, UR5, 0x18 ;  /* 0x0000000507057291 */ /* 0x000fe4000f8ec0ff */
[----:B------:R-:W-:Y:S02]  /*0250*/  ULEA UR6, UR7, UR6, 0x18 ;  /* 0x0000000607067291 */ /* 0x000fe4000f8ec0ff */
[----:B------:R-:W-:-:S02]  /*0260*/  LEA R9, R5, UR4, 0x8 ;  /* 0x0000000405097c11 */ /* 0x000fc4000f8e40ff */
[C---:B------:R-:W-:Y:S02]  /*0270*/  LEA R11, R5.reuse, UR5, 0x8 ;  /* 0x00000005050b7c11 */ /* 0x040fe4000f8e40ff */
[----:B0-----:R-:W-:Y:S01]  /*0280*/  LEA R3, R5, UR6, 0x8 ;  /* 0x0000000605037c11 */ /* 0x001fe2000f8e40ff */
[C---:B------:R-:W-:Y:S02]  /*0290*/  IMAD R2, R0.reuse, 0x10, R9 ;  /* 0x0000001000027824 */ /* 0x040fe400078e0209 */
[C---:B------:R-:W-:Y:S02]  /*02a0*/  IMAD R11, R0.reuse, 0x10, R11 ;  /* 0x00000010000b7824 */ /* 0x040fe400078e020b */
[C---:B------:R-:W-:Y:S01]  /*02b0*/  IMAD R5, R0.reuse, 0x10, R3 ;  /* 0x0000001000057824 */ /* 0x040fe200078e0203 */
[----:B------:R-:W-:Y:S01]  /*02c0*/  LEA R0, R0, UR5, 0x4 ;  /* 0x0000000500007c11 */ /* 0x000fe2000f8e20ff */
[----:B------:R-:W-:-:S04]  /*02d0*/  UMOV UR4, 0x8 ;  /* 0x0000000800047882 */ /* 0x000fc80000000000 */
[----:B------:R-:W-:Y:S01]  /*02e0*/  VIADD R0, R0, 0x8 ;  /* 0x0000000800007836 */ /* 0x000fe20000000000 */
[----:B--2---:R0:W-:Y:S04]  /*02f0*/  STS [R2], R13 ;  /* 0x0000000d02007388 */ /* 0x0041e80000000800 */
[----:B---3--:R0:W-:Y:S04]  /*0300*/  STS [R11], R4 ;  /* 0x000000040b007388 */ /* 0x0081e80000000800 */
[----:B----4-:R0:W-:Y:S04]  /*0310*/  STS [R5], R8 ;  /* 0x0000000805007388 */ /* 0x0101e80000000800 */
[----:B-----5:R0:W-:Y:S04]  /*0320*/  STS [R2+0x4], R17 ;  /* 0x0000041102007388 */ /* 0x0201e80000000800 */
[----:B------:R0:W-:Y:S04]  /*0330*/  STS [R11+0x4], R10 ;  /* 0x0000040a0b007388 */ /* 0x0001e80000000800 */
[----:B------:R0:W-:Y:S04]  /*0340*/  STS [R5+0x4], R16 ;  /* 0x0000041005007388 */ /* 0x0001e80000000800 */
[----:B------:R0:W-:Y:S04]  /*0350*/  STS [R2+0x8], R19 ;  /* 0x0000081302007388 */ /* 0x0001e80000000800 */
[----:B------:R0:W-:Y:S04]  /*0360*/  STS [R11+0x8], R18 ;  /* 0x000008120b007388 */ /* 0x0001e80000000800 */
[----:B------:R0:W-:Y:S04]  /*0370*/  STS [R5+0x8], R20 ;  /* 0x0000081405007388 */ /* 0x0001e80000000800 */
[----:B------:R0:W-:Y:S04]  /*0380*/  STS [R2+0xc], R21 ;  /* 0x00000c1502007388 */ /* 0x0001e80000000800 */
[----:B------:R0:W-:Y:S04]  /*0390*/  STS [R11+0xc], R22 ;  /* 0x00000c160b007388 */ /* 0x0001e80000000800 */
[----:B------:R0:W-:Y:S01]  /*03a0*/  STS [R5+0xc], R24 ;  /* 0x00000c1805007388 */ /* 0x0001e20000000800 */
[----:B------:R-:W-:Y:S06]  /*03b0*/  BAR.SYNC.DEFER_BLOCKING 0x0 ;  /* 0x0000000000007b1d */ /* 0x000fec0000010000 */
[----:B------:R0:W1:Y:S02]  /*03c0*/  LDS.128 R12, [R2] ;  /* 0x00000000020c7984 */ /* 0x0000640000000c00 */
.L_x_0:
[----:B------:R-:W-:Y:S01]  /*03d0*/  LDS.64 R6, [R0+-0x8] ;  /* 0xfffff80000067984 */ /* 0x000fe20000000a00 */
[----:B------:R-:W-:-:S03]  /*03e0*/  UIADD3 UR4, UPT, UPT, UR4, 0x1000, URZ ;  /* 0x0000100004047890 */ /* 0x000fc6000fffe0ff */
[----:B0-----:R-:W1:Y:S01]  /*03f0*/  LDS.128 R8, [R3] ;  /* 0x0000000003087984 */ /* 0x001e620000000c00 */
[----:B------:R-:W-:-:S03]  /*0400*/  UISETP.NE.AND UP0, UPT, UR4, 0x4008, UPT ;  /* 0x000040080400788c */ /* 0x000fc6000bf05270 */
[----:B------:R-:W0:Y:S04]  /*0410*/  LDS.64 R18, [R0] ;  /* 0x0000000000127984 */ /* 0x000e280000000a00 */
[----:B------:R-:W2:Y:S04]  /*0420*/  LDS.64 R20, [R0+0xf8] ;  /* 0x0000f80000147984 */ /* 0x000ea80000000a00 */
[----:B------:R-:W3:Y:S04]  /*0430*/  LDS.64 R22, [R0+0x100] ;  /* 0x0001000000167984 */ /* 0x000ee80000000a00 */
[----:B------:R-:W4:Y:S04]  /*0440*/  LDS.64 R24, [R0+0x1f8] ;  /* 0x0001f80000187984 */ /* 0x000f280000000a00 */
[----:B------:R-:W5:Y:S04]  /*0450*/  LDS.64 R4, [R0+0x200] ;  /* 0x0002000000047984 */ /* 0x000f680000000a00 */
[----:B------:R-:W5:Y:S01]  /*0460*/  LDS.64 R16, [R0+0x300] ;  /* 0x0003000000107984 */ /* 0x000f620000000a00 */
[----:B-1----:R-:W-:-:S02]  /*0470*/  VIADDMNMX R12, R6, R8, R12, PT ;  /* 0x00000008060c7246 */ /* 0x002fc4000380010c */
[-C--:B------:R-:W-:Y:S02]  /*0480*/  VIADDMNMX R28, R7, R8.reuse, R13, PT ;  /* 0x00000008071c7246 */ /* 0x080fe4000380010d */
[----:B------:R-:W1:Y:S01]  /*0490*/  LDS.64 R6, [R0+0x2f8] ;  /* 0x0002f80000067984 */ /* 0x000e620000000a00 */
[-C--:B0-----:R-:W-:Y:S02]  /*04a0*/  VIADDMNMX R18, R18, R8.reuse, R14, PT ;  /* 0x0000000812127246 */ /* 0x081fe4000380010e */
[----:B------:R-:W-:Y:S02]  /*04b0*/  VIADDMNMX R8, R19, R8, R15, PT ;  /* 0x0000000813087246 */ /* 0x000fe4000380010f */
[-C--:B--2---:R-:W-:Y:S02]  /*04c0*/  VIADDMNMX R13, R20, R9.reuse, R12, PT ;  /* 0x00000009140d7246 */ /* 0x084fe4000380010c */
[-C--:B------:R-:W-:Y:S02]  /*04d0*/  VIADDMNMX R21, R21, R9.reuse, R28, PT ;  /* 0x0000000915157246 */ /* 0x080fe4000380011c */
[----:B---3--:R-:W-:-:S02]  /*04e0*/  VIADDMNMX R19, R22, R9, R18, PT ;  /* 0x0000000916137246 */ /* 0x008fc40003800112 */
[----:B------:R-:W-:Y:S02]  /*04f0*/  VIADDMNMX R20, R23, R9, R8, PT ;  /* 0x0000000917147246 */ /* 0x000fe40003800108 */
[-C--:B----4-:R-:W-:Y:S01]  /*0500*/  VIADDMNMX R28, R24, R10.reuse, R13, PT ;  /* 0x0000000a181c7246 */ /* 0x090fe2000380010d */
[----:B------:R-:W-:Y:S01]  /*0510*/  LDS.64 R8, [R0+0x3f8] ;  /* 0x0003f80000087984 */ /* 0x000fe20000000a00 */
[-C--:B------:R-:W-:Y:S02]  /*0520*/  VIADDMNMX R22, R25, R10.reuse, R21, PT ;  /* 0x0000000a19167246 */ /* 0x080fe40003800115 */
[-C--:B-----5:R-:W-:Y:S01]  /*0530*/  VIADDMNMX R23, R4, R10.reuse, R19, PT ;  /* 0x0000000a04177246 */ /* 0x0a0fe20003800113 */
[----:B------:R-:W0:Y:S01]  /*0540*/  LDS.128 R12, [R3+0x10] ;  /* 0x00001000030c7984 */ /* 0x000e220000000c00 */
[----:B------:R-:W-:Y:S02]  /*0550*/  VIADDMNMX R24, R5, R10, R20, PT ;  /* 0x0000000a05187246 */ /* 0x000fe40003800114 */
[-C--:B------:R-:W-:Y:S01]  /*0560*/  VIADDMNMX R29, R16, R11.reuse, R23, PT ;  /* 0x0000000b101d7246 */ /* 0x080fe20003800117 */
[----:B------:R-:W2:Y:S01]  /*0570*/  LDS.64 R18, [R0+0x400] ;  /* 0x0004000000127984 */ /* 0x000ea20000000a00 */
[----:B------:R-:W-:-:S03]  /*0580*/  VIADDMNMX R24, R17, R11, R24, PT ;  /* 0x0000000b11187246 */ /* 0x000fc60003800118 */
[----:B------:R-:W3:Y:S04]  /*0590*/  LDS.64 R4, [R0+0x500] ;  /* 0x0005000000047984 */ /* 0x000ee80000000a00 */
[----:B------:R-:W4:Y:S04]  /*05a0*/  LDS.64 R20, [R0+0x4f8] ;  /* 0x0004f80000147984 */ /* 0x000f280000000a00 */
[----:B------:R-:W5:Y:S01]  /*05b0*/  LDS.64 R16, [R0+0x600] ;  /* 0x0006000000107984 */ /* 0x000f620000000a00 */
[-C--:B-1----:R-:W-:Y:S02]  /*05c0*/  VIADDMNMX R25, R6, R11.reuse, R28, PT ;  /* 0x0000000b06197246 */ /* 0x082fe4000380011c */
[----:B------:R-:W-:-:S02]  /*05d0*/  VIADDMNMX R10, R7, R11, R22, PT ;  /* 0x0000000b070a7246 */ /* 0x000fc40003800116 */
[----:B------:R-:W1:Y:S04]  /*05e0*/  LDS.64 R6, [R0+0x5f8] ;  /* 0x0005f80000067984 */ /* 0x000e680000000a00 */
[----:B------:R-:W1:Y:S01]  /*05f0*/  LDS.64 R22, [R0+0x6f8] ;  /* 0x0006f80000167984 */ /* 0x000e620000000a00 */
[-C--:B0-----:R-:W-:Y:S02]  /*0600*/  VIADDMNMX R25, R8, R12.reuse, R25, PT ;  /* 0x0000000c08197246 */ /* 0x081fe40003800119 */
[-C--:B------:R-:W-:Y:S02]  /*0610*/  VIADDMNMX R10, R9, R12.reuse, R10, PT ;  /* 0x0000000c090a7246 */ /* 0x080fe4000380010a */
[-C--:B--2---:R-:W-:Y:S02]  /*0620*/  VIADDMNMX R18, R18, R12.reuse, R29, PT ;  /* 0x0000000c12127246 */ /* 0x084fe4000380011d */
[----:B------:R-:W-:-:S02]  /*0630*/  VIADDMNMX R24, R19, R12, R24, PT ;  /* 0x0000000c13187246 */ /* 0x000fc40003800118 */
[-C--:B---3--:R-:W-:Y:S02]  /*0640*/  VIADDMNMX R19, R4, R13.reuse, R18, PT ;  /* 0x0000000d04137246 */ /* 0x088fe40003800112 */
[-C--:B------:R-:W-:Y:S02]  /*0650*/  VIADDMNMX R18, R5, R13.reuse, R24, PT ;  /* 0x0000000d05127246 */ /* 0x080fe40003800118 */
[-C--:B----4-:R-:W-:Y:S01]  /*0660*/  VIADDMNMX R25, R20, R13.reuse, R25, PT ;  /* 0x0000000d14197246 */ /* 0x090fe20003800119 */
[----:B------:R-:W0:Y:S01]  /*0670*/  LDS.64 R4, [R0+0x700] ;  /* 0x0007000000047984 */ /* 0x000e220000000a00 */
[----:B------:R-:W-:Y:S02]  /*0680*/  VIADDMNMX R21, R21, R13, R10, PT ;  /* 0x0000000d15157246 */ /* 0x000fe4000380010a */
[-C--:B-----5:R-:W-:Y:S01]  /*0690*/  VIADDMNMX R24, R16, R14.reuse, R19, PT ;  /* 0x0000000e10187246 */ /* 0x0a0fe20003800113 */
[----:B------:R-:W-:Y:S04]  /*06a0*/  LDS.64 R12, [R0+0x7f8] ;  /* 0x0007f800000c7984 */ /* 0x000fe80000000a00 */
[----:B------:R-:W2:Y:S01]  /*06b0*/  LDS.128 R8, [R3+0x20] ;  /* 0x0000200003087984 */ /* 0x000ea20000000c00 */
[----:B-1----:R-:W-:-:S02]  /*06c0*/  VIADDMNMX R25, R6, R14, R25, PT ;  /* 0x0000000e06197246 */ /* 0x002fc40003800119 */
[-C--:B------:R-:W-:Y:S02]  /*06d0*/  VIADDMNMX R28, R7, R14.reuse, R21, PT ;  /* 0x0000000e071c7246 */ /* 0x080fe40003800115 */
[----:B------:R-:W1:Y:S01]  /*06e0*/  LDS.64 R6, [R0+0x800] ;  /* 0x0008000000067984 */ /* 0x000e620000000a00 */
[----:B------:R-:W-:Y:S02]  /*06f0*/  VIADDMNMX R14, R17, R14, R18, PT ;  /* 0x0000000e110e7246 */ /* 0x000fe40003800112 */
[-C--:B------:R-:W-:Y:S01]  /*0700*/  VIADDMNMX R29, R22, R15.reuse, R25, PT ;  /* 0x0000000f161d7246 */ /* 0x080fe20003800119 */
[----:B------:R-:W3:Y:S01]  /*0710*/  LDS.64 R18, [R0+0x8f8] ;  /* 0x0008f80000127984 */ /* 0x000ee20000000a00 */
[----:B------:R-:W-:-:S03]  /*0720*/  VIADDMNMX R23, R23, R15, R28, PT ;  /* 0x0000000f17177246 */ /* 0x000fc6000380011c */
[----:B------:R-:W4:Y:S04]  /*0730*/  LDS.64 R20, [R0+0x900] ;  /* 0x0009000000147984 */ /* 0x000f280000000a00 */
[----:B------:R-:W5:Y:S01]  /*0740*/  LDS.64 R16, [R0+0x9f8] ;  /* 0x0009f80000107984 */ /* 0x000f620000000a00 */
[-C--:B0-----:R-:W-:Y:S02]  /*0750*/  VIADDMNMX R25, R4, R15.reuse, R24, PT ;  /* 0x0000000f04197246 */ /* 0x081fe40003800118 */
[----:B------:R-:W-:Y:S02]  /*0760*/  VIADDMNMX R14, R5, R15, R14, PT ;  /* 0x0000000f050e7246 */ /* 0x000fe4000380010e */
[----:B------:R-:W0:Y:S01]  /*0770*/  LDS.64 R4, [R0+0xa00] ;  /* 0x000a000000047984 */ /* 0x000e220000000a00 */
[----:B--2---:R-:W-:-:S02]  /*0780*/  VIADDMNMX R12, R12, R8, R29, PT ;  /* 0x000000080c0c7246 */ /* 0x004fc4000380011d */
[-C--:B------:R-:W-:Y:S02]  /*0790*/  VIADDMNMX R24, R13, R8.reuse, R23, PT ;  /* 0x000000080d187246 */ /* 0x080fe40003800117 */
[----:B------:R-:W2:Y:S01]  /*07a0*/  LDS.64 R22, [R0+0xaf8] ;  /* 0x000af80000167984 */ /* 0x000ea20000000a00 */
[-C--:B-1----:R-:W-:Y:S02]  /*07b0*/  VIADDMNMX R29, R6, R8.reuse, R25, PT ;  /* 0x00000008061d7246 */ /* 0x082fe40003800119 */
[----:B------:R-:W-:Y:S02]  /*07c0*/  VIADDMNMX R14, R7, R8, R14, PT ;  /* 0x00000008070e7246 */ /* 0x000fe4000380010e */
[----:B------:R-:W1:Y:S01]  /*07d0*/  LDS.64 R6, [R0+0xb00] ;  /* 0x000b000000067984 */ /* 0x000e620000000a00 */
[-C--:B---3--:R-:W-:Y:S02]  /*07e0*/  VIADDMNMX R25, R18, R9.reuse, R12, PT ;  /* 0x0000000912197246 */ /* 0x088fe4000380010c */
[----:B------:R-:W-:-:S02]  /*07f0*/  VIADDMNMX R24, R19, R9, R24, PT ;  /* 0x0000000913187246 */ /* 0x000fc40003800118 */
[-C--:B----4-:R-:W-:Y:S01]  /*0800*/  VIADDMNMX R21, R21, R9.reuse, R14, PT ;  /* 0x0000000915157246 */ /* 0x090fe2000380010e */
[----:B------:R-:W-:Y:S01]  /*0810*/  LDS.64 R18, [R0+0xbf8] ;  /* 0x000bf80000127984 */ /* 0x000fe20000000a00 */
[----:B------:R-:W-:Y:S02]  /*0820*/  VIADDMNMX R29, R20, R9, R29, PT ;  /* 0x00000009141d7246 */ /* 0x000fe4000380011d */
[-C--:B-----5:R-:W-:Y:S01]  /*0830*/  VIADDMNMX R16, R16, R10.reuse, R25, PT ;  /* 0x0000000a10107246 */ /* 0x0a0fe20003800119 */
[----:B------:R3:W4:Y:S01]  /*0840*/  LDS.128 R12, [R3+0x30] ;  /* 0x00003000030c7984 */ /* 0x0007220000000c00 */
[----:B------:R-:W-:-:S03]  /*0850*/  VIADDMNMX R20, R17, R10, R24, PT ;  /* 0x0000000a11147246 */ /* 0x000fc60003800118 */
[----:B------:R-:W5:Y:S01]  /*0860*/  LDS.64 R8, [R0+0xc00] ;  /* 0x000c000000087984 */ /* 0x000f620000000a00 */
[----:B---3--:R-:W-:Y:S01]  /*0870*/  VIADD R3, R3, 0x40 ;  /* 0x0000004003037836 */ /* 0x008fe20000000000 */
[-C--:B0-----:R-:W-:Y:S02]  /*0880*/  VIADDMNMX R4, R4, R10.reuse, R29, PT ;  /* 0x0000000a04047246 */ /* 0x081fe4000380011d */
[----:B------:R-:W-:Y:S02]  /*0890*/  VIADDMNMX R10, R5, R10, R21, PT ;  /* 0x0000000a050a7246 */ /* 0x000fe40003800115 */
[-C--:B--2---:R-:W-:Y:S02]  /*08a0*/  VIADDMNMX R20, R23, R11.reuse, R20, PT ;  /* 0x0000000b17147246 */ /* 0x084fe40003800114 */
[-C--:B------:R-:W-:Y:S02]  /*08b0*/  VIADDMNMX R21, R22, R11.reuse, R16, PT ;  /* 0x0000000b16157246 */ /* 0x080fe40003800110 */
[----:B------:R-:W0:Y:S01]  /*08c0*/  LDS.64 R16, [R0+0xcf8] ;  /* 0x000cf80000107984 */ /* 0x000e220000000a00 */
[----:B-1----:R-:W-:-:S03]  /*08d0*/  VIADDMNMX R23, R6, R11, R4, PT ;  /* 0x0000000b06177246 */ /* 0x002fc60003800104 */
[----:B------:R-:W1:Y:S01]  /*08e0*/  LDS.64 R4, [R0+0xd00] ;  /* 0x000d000000047984 */ /* 0x000e620000000a00 */
[----:B------:R-:W-:-:S03]  /*08f0*/  VIADDMNMX R22, R7, R11, R10, PT ;  /* 0x0000000b07167246 */ /* 0x000fc6000380010a */
[----:B------:R-:W2:Y:S04]  /*0900*/  LDS.64 R6, [R0+0xdf8] ;  /* 0x000df80000067984 */ /* 0x000ea80000000a00 */
[----:B------:R-:W3:Y:S01]  /*0910*/  LDS.64 R10, [R0+0xe00] ;  /* 0x000e0000000a7984 */ /* 0x000ee20000000a00 */
[-C--:B----4-:R-:W-:Y:S02]  /*0920*/  VIADDMNMX R24, R18, R12.reuse, R21, PT ;  /* 0x0000000c12187246 */ /* 0x090fe40003800115 */
[-C--:B------:R-:W-:Y:S02]  /*0930*/  VIADDMNMX R28, R19, R12.reuse, R20, PT ;  /* 0x0000000c131c7246 */ /* 0x080fe40003800114 */
[----:B------:R-:W4:Y:S01]  /*0940*/  LDS.64 R20, [R0+0xef8] ;  /* 0x000ef80000147984 */ /* 0x000f220000000a00 */
[----:B-----5:R-:W-:-:S02]  /*0950*/  VIADDMNMX R8, R8, R12, R23, PT ;  /* 0x0000000c08087246 */ /* 0x020fc40003800117 */
[----:B------:R-:W-:Y:S01]  /*0960*/  VIADDMNMX R22, R9, R12, R22, PT ;  /* 0x0000000c09167246 */ /* 0x000fe20003800116 */
[----:B------:R5:W4:Y:S02]  /*0970*/  LDS.64 R18, [R0+0xf00] ;  /* 0x000f000000127984 */ /* 0x000b240000000a00 */
[----:B-----5:R-:W-:Y:S01]  /*0980*/  VIADD R0, R0, 0x1000 ;  /* 0x0000100000007836 */ /* 0x020fe20000000000 */
[-C--:B0-----:R-:W-:Y:S02]  /*0990*/  VIADDMNMX R9, R16, R13.reuse, R24, PT ;  /* 0x0000000d10097246 */ /* 0x081fe40003800118 */
[-C--:B------:R-:W-:Y:S02]  /*09a0*/  VIADDMNMX R17, R17, R13.reuse, R28, PT ;  /* 0x0000000d11117246 */ /* 0x080fe4000380011c */
[-C--:B-1----:R-:W-:Y:S02]  /*09b0*/  VIADDMNMX R23, R4, R13.reuse, R8, PT ;  /* 0x0000000d04177246 */ /* 0x082fe40003800108 */
[----:B------:R-:W-:-:S02]  /*09c0*/  VIADDMNMX R5, R5, R13, R22, PT ;  /* 0x0000000d05057246 */ /* 0x000fc40003800116 */
[-C--:B--2---:R-:W-:Y:S02]  /*09d0*/  VIADDMNMX R6, R6, R14.reuse, R9, PT ;  /* 0x0000000e06067246 */ /* 0x084fe40003800109 */
[-C--:B------:R-:W-:Y:S02]  /*09e0*/  VIADDMNMX R4, R7, R14.reuse, R17, PT ;  /* 0x0000000e07047246 */ /* 0x080fe40003800111 */
[-C--:B---3--:R-:W-:Y:S02]  /*09f0*/  VIADDMNMX R10, R10, R14.reuse, R23, PT ;  /* 0x0000000e0a0a7246 */ /* 0x088fe40003800117 */
[----:B------:R-:W-:Y:S02]  /*0a00*/  VIADDMNMX R8, R11, R14, R5, PT ;  /* 0x0000000e0b087246 */ /* 0x000fe40003800105 */
[-C--:B----4-:R-:W-:Y:S02]  /*0a10*/  VIADDMNMX R12, R20, R15.reuse, R6, PT ;  /* 0x0000000f140c7246 */ /* 0x090fe40003800106 */
[----:B------:R-:W-:-:S02]  /*0a20*/  VIADDMNMX R13, R21, R15, R4, PT ;  /* 0x0000000f150d7246 */ /* 0x000fc40003800104 */
[-C--:B------:R-:W-:Y:S02]  /*0a30*/  VIADDMNMX R14, R18, R15.reuse, R10, PT ;  /* 0x0000000f120e7246 */ /* 0x080fe4000380010a */
[----:B------:R-:W-:Y:S01]  /*0a40*/  VIADDMNMX R15, R19, R15, R8, PT ;  /* 0x0000000f130f7246 */ /* 0x000fe20003800108 */
[----:B------:R-:W-:Y:S06]  /*0a50*/  BRA.U UP0, `(.L_x_0) ;  /* 0xfffffff9005c7547 */ /* 0x000fec000b83ffff */
[----:B------:R-:W-:Y:S04]  /*0a60*/  STS.128 [R2], R12 ;  /* 0x0000000c02007388 */ /* 0x000fe80000000c00 */
[----:B------:R-:W-:Y:S04]  /*0a70*/  STG.E desc[UR8][R26.64], R12 ;  /* 0x0000000c1a007986 */ /* 0x000fe8000c101908 */
[----:B------:R-:W-:Y:S04]  /*0a80*/  STG.E desc[UR8][R26.64+0x4], R13 ;  /* 0x0000040d1a007986 */ /* 0x000fe8000c101908 */
[----:B------:R-:W-:Y:S04]  /*0a90*/  STG.E desc[UR8][R26.64+0x8], R14 ;  /* 0x0000080e1a007986 */ /* 0x000fe8000c101908 */
[----:B------:R-:W-:Y:S01]  /*0aa0*/  STG.E desc[UR8][R26.64+0xc], R15 ;  /* 0x00000c0f1a007986 */ /* 0x000fe2000c101908 */
[----:B------:R-:W-:Y:S05]  /*0ab0*/  EXIT ;  /* 0x000000000000794d */ /* 0x000fea0003800000 */
.L_x_1:
[----:B------:R-:W-:-:S00]  /*0ac0*/  BRA `(.L_x_1) ;  /* 0xfffffffc00fc7947 */ /* 0x000fc0000383ffff */
[----:B------:R-:W-:-:S00]  /*0ad0*/  NOP ;  /* 0x0000000000007918 */ /* 0x000fc00000000000 */
        /* <DEDUP_REMOVED lines=10> */
.L_x_6:


//--------------------- .text._Z6phase2Piii       --------------------------
	.section	.text._Z6phase2Piii,"ax",@progbits
	.align	128
        .global         _Z6phase2Piii
        .type           _Z6phase2Piii,@function
        .size           _Z6phase2Piii,(.L_x_7 - _Z6phase2Piii)
        .other          _Z6phase2Piii,@"STO_CUDA_ENTRY STV_DEFAULT"
_Z6phase2Piii:
.text._Z6phase2Piii:
[----:B------:R-:W-:Y:S01]  /*0000*/  LDC R1, c[0x0][0x37c] ;  /* 0x0000df00ff017b82 */ /* 0x000fe20000000800 */
[----:B------:R-:W0:Y:S07]  /*0010*/  S2R R17, SR_TID.Y ;  /* 0x0000000000117919 */ /* 0x000e2e0000002200 */
[----:B------:R-:W0:Y:S01]  /*0020*/  LDC.64 R10, c[0x0][0x388] ;  /* 0x0000e200ff0a7b82 */ /* 0x000e220000000a00 */
[----:B------:R-:W1:Y:S01]  /*0030*/  LDCU.64 UR8, c[0x0][0x358] ;  /* 0x00006b00ff0877ac */ /* 0x000e620008000a00 */
[----:B------:R-:W2:Y:S01]  /*0040*/  S2R R4, SR_CTAID.Y ;  /* 0x0000000000047919 */ /* 0x000ea20000002600 */
[----:B------:R-:W3:Y:S05]  /*0050*/  S2R R7, SR_TID.X ;  /* 0x0000000000077919 */ /* 0x000eea0000002100 */
[----:B------:R-:W4:Y:S01]  /*0060*/  LDC.64 R2, c[0x0][0x380] ;  /* 0x0000e000ff027b82 */ /* 0x000f220000000a00 */
[----:B0-----:R-:W-:-:S02]  /*0070*/  IMAD R6, R10, 0x10, R17 ;  /* 0x000000100a067824 */ /* 0x001fc400078e0211 */
[----:B--2---:R-:W-:Y:S02]  /*0080*/  IMAD R5, R4, 0x10, R17 ;  /* 0x0000001004057824 */ /* 0x004fe400078e0211 */
[----:B------:R-:W-:Y:S02]  /*0090*/  IMAD.SHL.U32 R6, R6, 0x4, RZ ;  /* 0x0000000406067824 */ /* 0x000fe400078e00ff */
[--C-:B---3--:R-:W-:Y:S02]  /*00a0*/  IMAD R0, R10, 0x40, R7.reuse ;  /* 0x000000400a007824 */ /* 0x108fe400078e0207 */
[----:B------:R-:W-:Y:S02]  /*00b0*/  IMAD R4, R4, 0x40, R7 ;  /* 0x0000004004047824 */ /* 0x000fe400078e0207 */
[----:B------:R-:W-:Y:S02]  /*00c0*/  IMAD.SHL.U32 R5, R5, 0x4, RZ ;  /* 0x0000000405057824 */ /* 0x000fe400078e00ff */
[----:B------:R-:W-:-:S02]  /*00d0*/  IMAD R9, R0, R11, R6 ;  /* 0x0000000b00097224 */ /* 0x000fc400078e0206 */
[-C--:B------:R-:W-:Y:S02]  /*00e0*/  IMAD R13, R4, R11.reuse, R6 ;  /* 0x0000000b040d7224 */ /* 0x080fe400078e0206 */
[----:B------:R-:W-:Y:S02]  /*00f0*/  IMAD R11, R0, R11, R5 ;  /* 0x0000000b000b7224 */ /* 0x000fe400078e0205 */
[----:B----4-:R-:W-:-:S04]  /*0100*/  IMAD.WIDE R4, R9, 0x4, R2 ;  /* 0x0000000409047825 */ /* 0x010fc800078e0202 */
[--C-:B------:R-:W-:Y:S01]  /*0110*/  IMAD.WIDE R12, R13, 0x4, R2.reuse ;  /* 0x000000040d0c7825 */ /* 0x100fe200078e0202 */
[----:B-1----:R-:W2:Y:S03]  /*0120*/  LDG.E R6, desc[UR8][R4.64] ;  /* 0x0000000804067981 */ /* 0x002ea6000c1e1900 */
        /* <DEDUP_REMOVED lines=10> */
[----:B------:R-:W5:Y:S04]  /*01d0*/  LDG.E R26, desc[UR8][R12.64+0xc] ;  /* 0x00000c080c1a7981 */ /* 0x000f68000c1e1900 */
[----:B------:R-:W5:Y:S01]  /*01e0*/  LDG.E R25, desc[UR8][R2.64+0xc] ;  /* 0x00000c0802197981 */ /* 0x000f62000c1e1900 */
[----:B------:R-:W0:Y:S01]  /*01f0*/  S2UR UR7, SR_CgaCtaId ;  /* 0x00000000000779c3 */ /* 0x000e220000008800 */
[----:B------:R-:W-:-:S02]  /*0200*/  UMOV UR4, 0x400 ;  /* 0x0000040000047882 */ /* 0x000fc40000000000 */
[----:B------:R-:W-:Y:S02]  /*0210*/  UIADD3 UR5, UPT, UPT, UR4, 0x8000, URZ ;  /* 0x0000800004057890 */ /* 0x000fe4000fffe0ff */
[----:B------:R-:W-:Y:S02]  /*0220*/  UIADD3 UR6, UPT, UPT, UR4, 0x4000, URZ ;  /* 0x0000400004067890 */ /* 0x000fe4000fffe0ff */
[----:B0-----:R-:W-:Y:S02]  /*0230*/  ULEA UR4, UR7, UR4, 0x18 ;  /* 0x0000000407047291 */ /* 0x001fe4000f8ec0ff */
[----:B------:R-:W-:Y:S02]  /*0240*/  ULEA UR5, UR7, UR5, 0x18 ;  /* 0x0000000507057291 */ /* 0x000fe4000f8ec0ff */
[----:B------:R-:W-:Y:S02]  /*0250*/  ULEA UR6, UR7, UR6, 0x18 ;  /* 0x0000000607067291 */ /* 0x000fe4000f8ec0ff */
[----:B------:R-:W-:-:S02]  /*0260*/  LEA R14, R7, UR4, 0x8 ;  /* 0x00000004070e7c11 */ /* 0x000fc4000f8e40ff */
[C---:B------:R-:W-:Y:S02]  /*0270*/  LEA R0, R7.reuse, UR5, 0x8 ;  /* 0x0000000507007c11 */ /* 0x040fe4000f8e40ff */
[----:B------:R-:W-:Y:S01]  /*0280*/  LEA R16, R7, UR6, 0x8 ;  /* 0x0000000607107c11 */ /* 0x000fe2000f8e40ff */
[C---:B------:R-:W-:Y:S02]  /*0290*/  IMAD R19, R17.reuse, 0x10, R14 ;  /* 0x0000001011137824 */ /* 0x040fe400078e020e */
[C---:B------:R-:W-:Y:S02]  /*02a0*/  IMAD R15, R17.reuse, 0x10, R0 ;  /* 0x00000010110f7824 */ /* 0x040fe400078e0200 */
[C---:B------:R-:W-:Y:S01]  /*02b0*/  IMAD R16, R17.reuse, 0x10, R16 ;  /* 0x0000001011107824 */ /* 0x040fe200078e0210 */
[C---:B------:R-:W-:Y:S01]  /*02c0*/  LEA R27, R17.reuse, UR6, 0x4 ;  /* 0x00000006111b7c11 */ /* 0x040fe2000f8e20ff */
[----:B--2---:R-:W-:Y:S04]  /*02d0*/  STS [R19], R6 ;  /* 0x0000000613007388 */ /* 0x004fe80000000800 */
[----:B---3--:R-:W-:Y:S04]  /*02e0*/  STS [R15], R8 ;  /* 0x000000080f007388 */ /* 0x008fe80000000800 */
[----:B----4-:R-:W-:Y:S04]  /*02f0*/  STS [R16], R9 ;  /* 0x0000000910007388 */ /* 0x010fe80000000800 */
[----:B-----5:R-:W-:Y:S04]  /*0300*/  STS [R19+0x4], R10 ;  /* 0x0000040a13007388 */ /* 0x020fe80000000800 */
        /* <DEDUP_REMOVED lines=9> */
[----:B------:R1:W2:Y:S04]  /*03a0*/  LDS.128 R4, [R16] ;  /* 0x0000000010047984 */ /* 0x0002a80000000c00 */
[----:B------:R1:W3:Y:S01]  /*03b0*/  LDS.128 R8, [R15] ;  /* 0x000000000f087984 */ /* 0x0002e20000000c00 */
[----:B0-----:R-:W-:Y:S01]  /*03c0*/  LEA R18, R17, UR4, 0x4 ;  /* 0x0000000411127c11 */ /* 0x001fe2000f8e20ff */
[----:B------:R-:W-:Y:S01]  /*03d0*/  VIADD R17, R27, 0x8 ;  /* 0x000000081b117836 */ /* 0x000fe20000000000 */
[----:B------:R-:W-:-:S06]  /*03e0*/  UMOV UR4, 0x8 ;  /* 0x0000000800047882 */ /* 0x000fcc0000000000 */
.L_x_2:
[----:B-1----:R-:W-:Y:S04]  /*03f0*/  LDS R20, [R14] ;  /* 0x000000000e147984 */ /* 0x002fe80000000800 */
[----:B------:R-:W2:Y:S02]  /*0400*/  LDS R19, [R17+-0x8] ;  /* 0xfffff80011137984 */ /* 0x000ea40000000800 */
[----:B--2---:R-:W-:-:S05]  /*0410*/  VIADDMNMX R19, R19, R20, R4, PT ;  /* 0x0000001413137246 */ /* 0x004fca0003800104 */
[----:B------:R-:W-:Y:S04]  /*0420*/  STS [R16], R19 ;  /* 0x0000001310007388 */ /* 0x000fe80000000800 */
[----:B------:R-:W-:Y:S04]  /*0430*/  LDS R21, [R0] ;  /* 0x0000000000157984 */ /* 0x000fe80000000800 */
[----:B------:R-:W3:Y:S02]  /*0440*/  LDS R4, [R18+UR4+-0x8] ;  /* 0xfffff80412047984 */ /* 0x000ee40008000800 */
[----:B---3--:R-:W-:-:S05]  /*0450*/  VIADDMNMX R8, R4, R21, R8, PT ;  /* 0x0000001504087246 */ /* 0x008fca0003800108 */
[----:B------:R-:W-:Y:S04]  /*0460*/  STS [R15], R8 ;  /* 0x000000080f007388 */ /* 0x000fe80000000800 */
[----:B0-----:R-:W0:Y:S02]  /*0470*/  LDS R4, [R17+-0x4] ;  /* 0xfffffc0011047984 */ /* 0x001e240000000800 */
[----:B0-----:R-:W-:-:S05]  /*0480*/  VIADDMNMX R5, R4, R20, R5, PT ;  /* 0x0000001404057246 */ /* 0x001fca0003800105 */
[----:B------:R-:W-:Y:S04]  /*0490*/  STS [R16+0x4], R5 ;  /* 0x0000040510007388 */ /* 0x000fe80000000800 */
[----:B------:R-:W-:Y:S04]  /*04a0*/  LDS R4, [R0] ;  /* 0x0000000000047984 */ /* 0x000fe80000000800 */
[----:B------:R-:W0:Y:S02]  /*04b0*/  LDS R21, [R18+UR4+-0x4] ;  /* 0xfffffc0412157984 */ /* 0x000e240008000800 */
[----:B0-----:R-:W-:-:S05]  /*04c0*/  VIADDMNMX R4, R21, R4, R9, PT ;  /* 0x0000000415047246 */ /* 0x001fca0003800109 */
[----:B------:R-:W-:Y:S04]  /*04d0*/  STS [R15+0x4], R4 ;  /* 0x000004040f007388 */ /* 0x000fe80000000800 */
[----:B------:R-:W0:Y:S02]  /*04e0*/  LDS R9, [R17] ;  /* 0x0000000011097984 */ /* 0x000e240000000800 */
[----:B0-----:R-:W-:-:S05]  /*04f0*/  VIADDMNMX R9, R9, R20, R6, PT ;  /* 0x0000001409097246 */ /* 0x001fca0003800106 */
[----:B------:R-:W-:Y:S04]  /*0500*/  STS [R16+0x8], R9 ;  /* 0x0000080910007388 */ /* 0x000fe80000000800 */
[----:B------:R-:W-:Y:S04]  /*0510*/  LDS R21, [R0] ;  /* 0x0000000000157984 */ /* 0x000fe80000000800 */
[----:B------:R-:W0:Y:S02]  /*0520*/  LDS R6, [R18+UR4] ;  /* 0x0000000412067984 */ /* 0x000e240008000800 */
[----:B0-----:R-:W-:-:S05]  /*0530*/  VIADDMNMX R10, R6, R21, R10, PT ;  /* 0x00000015060a7246 */ /* 0x001fca000380010a */
[----:B------:R-:W-:Y:S04]  /*0540*/  STS [R15+0x8], R10 ;  /* 0x0000080a0f007388 */ /* 0x000fe80000000800 */
[----:B------:R-:W0:Y:S02]  /*0550*/  LDS R6, [R17+0x4] ;  /* 0x0000040011067984 */ /* 0x000e240000000800 */
[----:B0-----:R-:W-:-:S05]  /*0560*/  VIADDMNMX R7, R6, R20, R7, PT ;  /* 0x0000001406077246 */ /* 0x001fca0003800107 */
[----:B------:R-:W-:Y:S04]  /*0570*/  STS [R16+0xc], R7 ;  /* 0x00000c0710007388 */ /* 0x000fe80000000800 */
[----:B------:R-:W-:Y:S04]  /*0580*/  LDS R6, [R0] ;  /* 0x0000000000067984 */ /* 0x000fe80000000800 */
[----:B------:R-:W0:Y:S02]  /*0590*/  LDS R20, [R18+UR4+0x4] ;  /* 0x0000040412147984 */ /* 0x000e240008000800 */
[----:B0-----:R-:W-:-:S05]  /*05a0*/  VIADDMNMX R6, R20, R6, R11, PT ;  /* 0x0000000614067246 */ /* 0x001fca000380010b */
[----:B------:R-:W-:Y:S04]  /*05b0*/  STS [R15+0xc], R6 ;  /* 0x00000c060f007388 */ /* 0x000fe80000000800 */
[----:B------:R-:W-:Y:S04]  /*05c0*/  LDS R20, [R14+0x4] ;  /* 0x000004000e147984 */ /* 0x000fe80000000800 */
[----:B------:R-:W0:Y:S02]  /*05d0*/  LDS R11, [R17+0xf8] ;  /* 0x0000f800110b7984 */ /* 0x000e240000000800 */
[----:B0-----:R-:W-:-:S05]  /*05e0*/  VIADDMNMX R19, R11, R20, R19, PT ;  /* 0x000000140b137246 */ /* 0x001fca0003800113 */
[----:B------:R-:W-:Y:S04]  /*05f0*/  STS [R16], R19 ;  /* 0x0000001310007388 */ /* 0x000fe80000000800 */
[----:B------:R-:W-:Y:S04]  /*0600*/  LDS R11, [R0+0x4] ;  /* 0x00000400000b7984 */ /* 0x000fe80000000800 */
[----:B------:R-:W0:Y:S02]  /*0610*/  LDS R21, [R18+UR4+0xf8] ;  /* 0x0000f80412157984 */ /* 0x000e240008000800 */
[----:B0-----:R-:W-:-:S05]  /*0620*/  VIADDMNMX R8, R21, R11, R8, PT ;  /* 0x0000000b15087246 */ /* 0x001fca0003800108 */
[----:B------:R-:W-:Y:S04]  /*0630*/  STS [R15], R8 ;  /* 0x000000080f007388 */ /* 0x000fe80000000800 */
[----:B------:R-:W0:Y:S02]  /*0640*/  LDS R11, [R17+0xfc] ;  /* 0x0000fc00110b7984 */ /* 0x000e240000000800 */
[----:B0-----:R-:W-:-:S05]  /*0650*/  VIADDMNMX R5, R11, R20, R5, PT ;  /* 0x000000140b057246 */ /* 0x001fca0003800105 */
[----:B------:R-:W-:Y:S04]  /*0660*/  STS [R16+0x4], R5 ;  /* 0x0000040510007388 */ /* 0x000fe80000000800 */
[----:B------:R-:W-:Y:S04]  /*0670*/  LDS R11, [R0+0x4] ;  /* 0x00000400000b7984 */ /* 0x000fe80000000800 */
[----:B------:R-:W0:Y:S02]  /*0680*/  LDS R21, [R18+UR4+0xfc] ;  /* 0x0000fc0412157984 */ /* 0x000e240008000800 */
[----:B0-----:R-:W-:-:S05]  /*0690*/  VIADDMNMX R4, R21, R11, R4, PT ;  /* 0x0000000b15047246 */ /* 0x001fca0003800104 */
[----:B------:R-:W-:Y:S04]  /*06a0*/  STS [R15+0x4], R4 ;  /* 0x000004040f007388 */ /* 0x000fe80000000800 */
        /* <DEDUP_REMOVED lines=43> */
[----:B------:R0:W-:Y:S04]  /*0960*/  LDS R22, [R14+0xc] ;  /* 0x00000c000e167984 */ /* 0x0001e80000000800 */
[----:B------:R-:W1:Y:S01]  /*0970*/  LDS R4, [R17+0x2f8] ;  /* 0x0002f80011047984 */ /* 0x000e620000000800 */
[----:B0-----:R-:W-:Y:S01]  /*0980*/  VIADD R14, R14, 0x10 ;  /* 0x000000100e0e7836 */ /* 0x001fe20000000000 */
[----:B-1----:R-:W-:-:S05]  /*0990*/  VIADDMNMX R4, R4, R22, R19, PT ;  /* 0x0000001604047246 */ /* 0x002fca0003800113 */
        /* <DEDUP_REMOVED lines=19> */
[----:B------:R0:W1:Y:S02]  /*0ad0*/  LDS R7, [R17+0x304] ;  /* 0x0003040011077984 */ /* 0x0000640000000800 */
[----:B0-----:R-:W-:Y:S01]  /*0ae0*/  VIADD R17, R17, 0x400 ;  /* 0x0000040011117836 */ /* 0x001fe20000000000 */
[----:B-1----:R-:W-:-:S05]  /*0af0*/  VIADDMNMX R7, R7, R22, R11, PT ;  /* 0x0000001607077246 */ /* 0x002fca000380010b */
[----:B------:R-:W-:Y:S04]  /*0b00*/  STS [R16+0xc], R7 ;  /* 0x00000c0710007388 */ /* 0x000fe80000000800 */
[----:B------:R0:W-:Y:S04]  /*0b10*/  LDS R11, [R0+0xc] ;  /* 0x00000c00000b7984 */ /* 0x0001e80000000800 */
[----:B------:R-:W1:Y:S01]  /*0b20*/  LDS R19, [R18+UR4+0x304] ;  /* 0x0003040412137984 */ /* 0x000e620008000800 */
[----:B------:R-:W-:Y:S01]  /*0b30*/  UIADD3 UR4, UPT, UPT, UR4, 0x400, URZ ;  /* 0x0000040004047890 */ /* 0x000fe2000fffe0ff */
[----:B0-----:R-:W-:-:S03]  /*0b40*/  VIADD R0, R0, 0x10 ;  /* 0x0000001000007836 */ /* 0x001fc60000000000 */
[----:B------:R-:W-:Y:S01]  /*0b50*/  UISETP.NE.AND UP0, UPT, UR4, 0x4008, UPT ;  /* 0x000040080400788c */ /* 0x000fe2000bf05270 */
[----:B-1----:R-:W-:-:S05]  /*0b60*/  VIADDMNMX R11, R19, R11, R20, PT ;  /* 0x0000000b130b7246 */ /* 0x002fca0003800114 */
[----:B------:R0:W-:Y:S03]  /*0b70*/  STS [R15+0xc], R11 ;  /* 0x00000c0b0f007388 */ /* 0x0001e60000000800 */
[----:B------:R-:W-:Y:S05]  /*0b80*/  BRA.U UP0, `(.L_x_2) ;  /* 0xfffffff900187547 */ /* 0x000fea000b83ffff */
[----:B------:R-:W-:Y:S04]  /*0b90*/  STG.E desc[UR8][R12.64], R8 ;  /* 0x000000080c007986 */ /* 0x000fe8000c101908 */
[----:B------:R-:W-:Y:S04]  /*0ba0*/  STG.E desc[UR8][R2.64], R4 ;  /* 0x0000000402007986 */ /* 0x000fe8000c101908 */
[----:B------:R-:W-:Y:S04]  /*0bb0*/  STG.E desc[UR8][R12.64+0x4], R9 ;  /* 0x000004090c007986 */ /* 0x000fe8000c101908 */
[----:B------:R-:W-:Y:S04]  /*0bc0*/  STG.E desc[UR8][R2.64+0x4], R5 ;  /* 0x0000040502007986 */ /* 0x000fe8000c101908 */
[----:B------:R-:W-:Y:S04]  /*0bd0*/  STG.E desc[UR8][R12.64+0x8], R10 ;  /* 0x0000080a0c007986 */ /* 0x000fe8000c101908 */
[----:B------:R-:W-:Y:S04]  /*0be0*/  STG.E desc[UR8][R2.64+0x8], R6 ;  /* 0x0000080602007986 */ /* 0x000fe8000c101908 */
[----:B------:R-:W-:Y:S04]  /*0bf0*/  STG.E desc[UR8][R12.64+0xc], R11 ;  /* 0x00000c0b0c007986 */ /* 0x000fe8000c101908 */
[----:B------:R-:W-:Y:S01]  /*0c00*/  STG.E desc[UR8][R2.64+0xc], R7 ;  /* 0x00000c0702007986 */ /* 0x000fe2000c101908 */
[----:B------:R-:W-:Y:S05]  /*0c10*/  EXIT ;  /* 0x000000000000794d */ /* 0x000fea0003800000 */
.L_x_3:
        /* <DEDUP_REMOVED lines=14> */
.L_x_7:


//--------------------- .text._Z6phase1Piii       --------------------------
	.section	.text._Z6phase1Piii,"ax",@progbits
	.align	128
        .global         _Z6phase1Piii
        .type           _Z6phase1Piii,@function
        .size           _Z6phase1Piii,(.L_x_8 - _Z6phase1Piii)
        .other          _Z6phase1Piii,@"STO_CUDA_ENTRY STV_DEFAULT"
_Z6phase1Piii:
.text._Z6phase1Piii:
[----:B------:R-:W-:Y:S01]  /*0000*/  LDC R1, c[0x0][0x37c] ;  /* 0x0000df00ff017b82 */ /* 0x000fe20000000800 */
[----:B------:R-:W0:Y:S01]  /*0010*/  S2R R7, SR_TID.Y ;  /* 0x0000000000077919 */ /* 0x000e220000002200 */
[----:B------:R-:W1:Y:S06]  /*0020*/  LDCU.64 UR4, c[0x0][0x388] ;  /* 0x00007100ff0477ac */ /* 0x000e6c0008000a00 */
[----:B------:R-:W2:Y:S01]  /*0030*/  LDC.64 R2, c[0x0][0x380] ;  /* 0x0000e000ff027b82 */ /* 0x000ea20000000a00 */
[----:B------:R-:W3:Y:S01]  /*0040*/  S2R R4, SR_TID.X ;  /* 0x0000000000047919 */ /* 0x000ee20000002100 */
[----:B------:R-:W4:Y:S01]  /*0050*/  LDCU.64 UR6, c[0x0][0x358] ;  /* 0x00006b00ff0677ac */ /* 0x000f220008000a00 */
[----:B-1----:R-:W-:-:S06]  /*0060*/  USHF.L.U32 UR4, UR4, 0x6, URZ ;  /* 0x0000000604047899 */ /* 0x002fcc00080006ff */
[----:B0-----:R-:W-:Y:S01]  /*0070*/  LEA R5, R7, UR4, 0x2 ;  /* 0x0000000407057c11 */ /* 0x001fe2000f8e10ff */
[----:B---3--:R-:W-:-:S04]  /*0080*/  VIADD R0, R4, UR4 ;  /* 0x0000000404007c36 */ /* 0x008fc80008000000 */
[----:B------:R-:W-:-:S04]  /*0090*/  IMAD R5, R0, UR5, R5 ;  /* 0x0000000500057c24 */ /* 0x000fc8000f8e0205 */
[----:B--2---:R-:W-:-:S05]  /*00a0*/  IMAD.WIDE R2, R5, 0x4, R2 ;  /* 0x0000000405027825 */ /* 0x004fca00078e0202 */
[----:B----4-:R-:W2:Y:S04]  /*00b0*/  LDG.E R8, desc[UR6][R2.64] ;  /* 0x0000000602087981 */ /* 0x010ea8000c1e1900 */
[----:B------:R-:W2:Y:S04]  /*00c0*/  LDG.E R9, desc[UR6][R2.64+0x4] ;  /* 0x0000040602097981 */ /* 0x000ea8000c1e1900 */
[----:B------:R-:W2:Y:S04]  /*00d0*/  LDG.E R10, desc[UR6][R2.64+0x8] ;  /* 0x00000806020a7981 */ /* 0x000ea8000c1e1900 */
[----:B------:R-:W2:Y:S01]  /*00e0*/  LDG.E R11, desc[UR6][R2.64+0xc] ;  /* 0x00000c06020b7981 */ /* 0x000ea2000c1e1900 */
[----:B------:R-:W0:Y:S01]  /*00f0*/  S2UR UR5, SR_CgaCtaId ;  /* 0x00000000000579c3 */ /* 0x000e220000008800 */
[----:B------:R-:W-:-:S02]  /*0100*/  UMOV UR4, 0x400 ;  /* 0x0000040000047882 */ /* 0x000fc40000000000 */
[----:B0-----:R-:W-:-:S06]  /*0110*/  ULEA UR4, UR5, UR4, 0x18 ;  /* 0x0000000405047291 */ /* 0x001fcc000f8ec0ff */
[----:B------:R-:W-:Y:S02]  /*0120*/  LEA R4, R4, UR4, 0x8 ;  /* 0x0000000404047c11 */ /* 0x000fe4000f8e40ff */
[C---:B------:R-:W-:Y:S01]  /*0130*/  LEA R5, R7.reuse, UR4, 0x4 ;  /* 0x0000000407057c11 */ /* 0x040fe2000f8e20ff */
[----:B------:R-:W-:Y:S02]  /*0140*/  UMOV UR4, 0x8 ;  /* 0x0000000800047882 */ /* 0x000fe40000000000 */
[----:B------:R-:W-:-:S05]  /*0150*/  IMAD R0, R7, 0x10, R4 ;  /* 0x0000001007007824 */ /* 0x000fca00078e0204 */
[----:B--2---:R0:W-:Y:S01]  /*0160*/  STS.128 [R0], R8 ;  /* 0x0000000800007388 */ /* 0x0041e20000000c00 */
[----:B------:R-:W-:Y:S06]  /*0170*/  BAR.SYNC.DEFER_BLOCKING 0x0 ;  /* 0x0000000000007b1d */ /* 0x000fec0000010000 */
.L_x_4:
[----:B------:R-:W-:Y:S04]  /*0180*/  LDS R6, [R4] ;  /* 0x0000000004067984 */ /* 0x000fe80000000800 */
[----:B-1----:R-:W-:Y:S04]  /*0190*/  LDS R7, [R5+UR4+-0x8] ;  /* 0xfffff80405077984 */ /* 0x002fe80008000800 */
[----:B0-----:R-:W0:Y:S02]  /*01a0*/  LDS R8, [R0] ;  /* 0x0000000000087984 */ /* 0x001e240000000800 */
[----:B0-----:R-:W-:-:S02]  /*01b0*/  VIADDMNMX R7, R7, R6, R8, PT ;  /* 0x0000000607077246 */ /* 0x001fc40003800108 */
[----:B------:R-:W-:Y:S04]  /*01c0*/  LDS R8, [R0+0x4] ;  /* 0x0000040000087984 */ /* 0x000fe80000000800 */
[----:B------:R-:W-:Y:S04]  /*01d0*/  STS [R0], R7 ;  /* 0x0000000700007388 */ /* 0x000fe80000000800 */
[----:B------:R-:W-:Y:S04]  /*01e0*/  LDS R6, [R4] ;  /* 0x0000000004067984 */ /* 0x000fe80000000800 */
[----:B------:R-:W0:Y:S02]  /*01f0*/  LDS R9, [R5+UR4+-0x4] ;  /* 0xfffffc0405097984 */ /* 0x000e240008000800 */
[----:B0-----:R-:W-:-:S02]  /*0200*/  VIADDMNMX R9, R9, R6, R8, PT ;  /* 0x0000000609097246 */ /* 0x001fc40003800108 */
[----:B------:R-:W-:Y:S04]  /*0210*/  LDS R8, [R0+0x8] ;  /* 0x0000080000087984 */ /* 0x000fe80000000800 */
[----:B------:R-:W-:Y:S04]  /*0220*/  STS [R0+0x4], R9 ;  /* 0x0000040900007388 */ /* 0x000fe80000000800 */
[----:B------:R-:W-:Y:S04]  /*0230*/  LDS R6, [R4] ;  /* 0x0000000004067984 */ /* 0x000fe80000000800 */
[----:B------:R-:W0:Y:S02]  /*0240*/  LDS R11, [R5+UR4] ;  /* 0x00000004050b7984 */ /* 0x000e240008000800 */
[----:B0-----:R-:W-:-:S02]  /*0250*/  VIADDMNMX R11, R11, R6, R8, PT ;  /* 0x000000060b0b7246 */ /* 0x001fc40003800108 */
[----:B------:R-:W-:Y:S04]  /*0260*/  LDS R8, [R0+0xc] ;  /* 0x00000c0000087984 */ /* 0x000fe80000000800 */
[----:B------:R-:W-:Y:S04]  /*0270*/  STS [R0+0x8], R11 ;  /* 0x0000080b00007388 */ /* 0x000fe80000000800 */
[----:B------:R-:W-:Y:S04]  /*0280*/  LDS R6, [R4] ;  /* 0x0000000004067984 */ /* 0x000fe80000000800 */
[----:B------:R-:W0:Y:S02]  /*0290*/  LDS R7, [R5+UR4+0x4] ;  /* 0x0000040405077984 */ /* 0x000e240008000800 */
[----:B0-----:R-:W-:-:S05]  /*02a0*/  VIADDMNMX R7, R7, R6, R8, PT ;  /* 0x0000000607077246 */ /* 0x001fca0003800108 */
[----:B------:R-:W-:Y:S01]  /*02b0*/  STS [R0+0xc], R7 ;  /* 0x00000c0700007388 */ /* 0x000fe20000000800 */
[----:B------:R-:W-:Y:S06]  /*02c0*/  BAR.SYNC.DEFER_BLOCKING 0x0 ;  /* 0x0000000000007b1d */ /* 0x000fec0000010000 */
[----:B------:R-:W-:Y:S04]  /*02d0*/  LDS R6, [R4+0x4] ;  /* 0x0000040004067984 */ /* 0x000fe80000000800 */
[----:B------:R-:W-:Y:S04]  /*02e0*/  LDS R9, [R5+UR4+0xf8] ;  /* 0x0000f80405097984 */ /* 0x000fe80008000800 */
[----:B------:R-:W0:Y:S02]  /*02f0*/  LDS R8, [R0] ;  /* 0x0000000000087984 */ /* 0x000e240000000800 */
[----:B0-----:R-:W-:-:S02]  /*0300*/  VIADDMNMX R9, R9, R6, R8, PT ;  /* 0x0000000609097246 */ /* 0x001fc40003800108 */
[----:B------:R-:W-:Y:S04]  /*0310*/  LDS R8, [R0+0x4] ;  /* 0x0000040000087984 */ /* 0x000fe80000000800 */
[----:B------:R-:W-:Y:S04]  /*0320*/  STS [R0], R9 ;  /* 0x0000000900007388 */ /* 0x000fe80000000800 */
[----:B------:R-:W-:Y:S04]  /*0330*/  LDS R6, [R4+0x4] ;  /* 0x0000040004067984 */ /* 0x000fe80000000800 */
[----:B------:R-:W0:Y:S02]  /*0340*/  LDS R11, [R5+UR4+0xfc] ;  /* 0x0000fc04050b7984 */ /* 0x000e240008000800 */
[----:B0-----:R-:W-:-:S02]  /*0350*/  VIADDMNMX R11, R11, R6, R8, PT ;  /* 0x000000060b0b7246 */ /* 0x001fc40003800108 */
[----:B------:R-:W-:Y:S04]  /*0360*/  LDS R8, [R0+0x8] ;  /* 0x0000080000087984 */ /* 0x000fe80000000800 */
[----:B------:R-:W-:Y:S04]  /*0370*/  STS [R0+0x4], R11 ;  /* 0x0000040b00007388 */ /* 0x000fe80000000800 */
[----:B------:R-:W-:Y:S04]  /*0380*/  LDS R6, [R4+0x4] ;  /* 0x0000040004067984 */ /* 0x000fe80000000800 */
[----:B------:R-:W0:Y:S02]  /*0390*/  LDS R7, [R5+UR4+0x100] ;  /* 0x0001000405077984 */ /* 0x000e240008000800 */
[----:B0-----:R-:W-:-:S02]  /*03a0*/  VIADDMNMX R7, R7, R6, R8, PT ;  /* 0x0000000607077246 */ /* 0x001fc40003800108 */
[----:B------:R-:W-:Y:S04]  /*03b0*/  LDS R8, [R0+0xc] ;  /* 0x00000c0000087984 */ /* 0x000fe80000000800 */
[----:B------:R-:W-:Y:S04]  /*03c0*/  STS [R0+0x8], R7 ;  /* 0x0000080700007388 */ /* 0x000fe80000000800 */
[----:B------:R-:W-:Y:S04]  /*03d0*/  LDS R6, [R4+0x4] ;  /* 0x0000040004067984 */ /* 0x000fe80000000800 */
        /* <DEDUP_REMOVED lines=90> */
[----:B------:R-:W0:Y:S04]  /*0980*/  LDS R8, [R0] ;  /* 0x0000000000087984 */ /* 0x000e280000000800 */
[----:B------:R-:W-:Y:S01]  /*0990*/  LDS R13, [R0+0xc] ;  /* 0x00000c00000d7984 */ /* 0x000fe20000000800 */
[----:B0-----:R-:W-:-:S03]  /*09a0*/  VIADDMNMX R7, R7, R6, R8, PT ;  /* 0x0000000607077246 */ /* 0x001fc60003800108 */
        /* <DEDUP_REMOVED lines=32> */
[----:B------:R0:W-:Y:S04]  /*0bb0*/  LDS R6, [R4+0x1c] ;  /* 0x00001c0004067984 */ /* 0x0001e80000000800 */
[----:B------:R-:W1:Y:S01]  /*0bc0*/  LDS R7, [R5+UR4+0x704] ;  /* 0x0007040405077984 */ /* 0x000e620008000800 */
[----:B------:R-:W-:Y:S01]  /*0bd0*/  UIADD3 UR4, UPT, UPT, UR4, 0x800, URZ ;  /* 0x0000080004047890 */ /* 0x000fe2000fffe0ff */
[----:B0-----:R-:W-:-:S03]  /*0be0*/  VIADD R4, R4, 0x20 ;  /* 0x0000002004047836 */ /* 0x001fc60000000000 */
[----:B------:R-:W-:Y:S01]  /*0bf0*/  UISETP.NE.AND UP0, UPT, UR4, 0x4008, UPT ;  /* 0x000040080400788c */ /* 0x000fe2000bf05270 */
[----:B-1----:R-:W-:-:S05]  /*0c00*/  VIADDMNMX R7, R7, R6, R8, PT ;  /* 0x0000000607077246 */ /* 0x002fca0003800108 */
[----:B------:R1:W-:Y:S01]  /*0c10*/  STS [R0+0xc], R7 ;  /* 0x00000c0700007388 */ /* 0x0003e20000000800 */
[----:B------:R-:W-:Y:S06]  /*0c20*/  BAR.SYNC.DEFER_BLOCKING 0x0 ;  /* 0x0000000000007b1d */ /* 0x000fec0000010000 */
[----:B------:R-:W-:Y:S05]  /*0c30*/  BRA.U UP0, `(.L_x_4) ;  /* 0xfffffff500507547 */ /* 0x000fea000b83ffff */
[----:B-1----:R-:W0:Y:S04]  /*0c40*/  LDS.128 R4, [R0] ;  /* 0x0000000000047984 */ /* 0x002e280000000c00 */
[----:B0-----:R-:W-:Y:S04]  /*0c50*/  STG.E desc[UR6][R2.64], R4 ;  /* 0x0000000402007986 */ /* 0x001fe8000c101906 */
[----:B------:R-:W-:Y:S04]  /*0c60*/  STG.E desc[UR6][R2.64+0x4], R5 ;  /* 0x0000040502007986 */ /* 0x000fe8000c101906 */
[----:B------:R-:W-:Y:S04]  /*0c70*/  STG.E desc[UR6][R2.64+0x8], R6 ;  /* 0x0000080602007986 */ /* 0x000fe8000c101906 */
[----:B------:R-:W-:Y:S01]  /*0c80*/  STG.E desc[UR6][R2.64+0xc], R7 ;  /* 0x00000c0702007986 */ /* 0x000fe2000c101906 */
[----:B------:R-:W-:Y:S05]  /*0c90*/  EXIT ;  /* 0x000000000000794d */ /* 0x000fea0003800000 */
.L_x_5:
        /* <DEDUP_REMOVED lines=14> */
.L_x_8:


//--------------------- .nv.shared._Z6phase3Piii  --------------------------
	.section	.nv.shared._Z6phase3Piii,"aw",@nobits
	.sectionflags	@""
	.align	4
.nv.shared._Z6phase3Piii:
	.zero		50176


//--------------------- .nv.shared.reserved.0     --------------------------
	.section	.nv.shared.reserved.0,"aw",@nobits
	.weak		__nv_reservedSMEM_offset_0_alias
	.size		__nv_reservedSMEM_offset_0_alias, 0, 64
	.other		__nv_reservedSMEM_offset_0_alias,@"STO_CUDA_RESERVED_SHARED STV_DEFAULT"
__nv_reservedSMEM_offset_0_alias:
	.zero		0
	.zero		64


//--------------------- .nv.shared._Z6phase2Piii  --------------------------
	.section	.nv.shared._Z6phase2Piii,"aw",@nobits
	.sectionflags	@""
	.align	4
.nv.shared._Z6phase2Piii:
	.zero		50176


//--------------------- .nv.shared._Z6phase1Piii  --------------------------
	.section	.nv.shared._Z6phase1Piii,"aw",@nobits
	.sectionflags	@""
	.align	4
.nv.shared._Z6phase1Piii:
	.zero		17408


//--------------------- .nv.constant0._Z6phase3Piii --------------------------
	.section	.nv.constant0._Z6phase3Piii,"a",@progbits
	.sectionflags	@""
	.align	4
.nv.constant0._Z6phase3Piii:
	.zero		912


//--------------------- .nv.constant0._Z6phase2Piii --------------------------
	.section	.nv.constant0._Z6phase2Piii,"a",@progbits
	.sectionflags	@""
	.align	4
.nv.constant0._Z6phase2Piii:
	.zero		912


//--------------------- .nv.constant0._Z6phase1Piii --------------------------
	.section	.nv.constant0._Z6phase1Piii,"a",@progbits
	.sectionflags	@""
	.align	4
.nv.constant0._Z6phase1Piii:
	.zero		912


//--------------------- SYMBOLS --------------------------

	.type		.nv.reservedSmem.offset0,@object
	.size		.nv.reservedSmem.offset0,0x4
	.type		.nv.reservedSmem.cap,@object
	.size		.nv.reservedSmem.cap,0x4
